//
// Generated by NVIDIA NVVM Compiler
//
// Compiler Build ID: CL-36424714
// Cuda compilation tools, release 13.0, V13.0.88
// Based on NVVM 20.0.0
//

.version 9.0
.target sm_100
.address_size 64

	// .globl	lux_rms_norm_f32_kernel
// _ZZ23lux_rms_norm_f32_kernelE6s_rstd has been demoted
.shared .align 4 .b8 _ZZ20block_reduce_sum_f32fE6shared[128];
// _ZZ23lux_rms_norm_f16_kernelE6s_rstd has been demoted
// _ZZ32lux_rms_norm_residual_f32_kernelE6s_rstd has been demoted
// _ZZ32lux_rms_norm_backward_f32_kernelE4s_c1 has been demoted
// _ZZ34lux_rms_norm_vectorized_f32_kernelE6s_rstd has been demoted
// _ZZ31lux_rms_norm_batched_f32_kernelE6s_rstd has been demoted

.visible .entry lux_rms_norm_f32_kernel(
	.param .u64 .ptr .align 1 lux_rms_norm_f32_kernel_param_0,
	.param .u64 .ptr .align 1 lux_rms_norm_f32_kernel_param_1,
	.param .u64 .ptr .align 1 lux_rms_norm_f32_kernel_param_2,
	.param .u64 .ptr .align 1 lux_rms_norm_f32_kernel_param_3,
	.param .f32 lux_rms_norm_f32_kernel_param_4,
	.param .u32 lux_rms_norm_f32_kernel_param_5,
	.param .u32 lux_rms_norm_f32_kernel_param_6
)
{
	.reg .pred 	%p<23>;
	.reg .b32 	%r<45>;
	.reg .b32 	%f<45>;
	.reg .b64 	%rd<23>;
	// demoted variable
	.shared .align 4 .f32 _ZZ23lux_rms_norm_f32_kernelE6s_rstd;
	ld.param.u64 	%rd4, [lux_rms_norm_f32_kernel_param_0];
	ld.param.u64 	%rd5, [lux_rms_norm_f32_kernel_param_1];
	ld.param.u64 	%rd6, [lux_rms_norm_f32_kernel_param_2];
	ld.param.u64 	%rd7, [lux_rms_norm_f32_kernel_param_3];
	ld.param.f32 	%f10, [lux_rms_norm_f32_kernel_param_4];
	ld.param.u32 	%r13, [lux_rms_norm_f32_kernel_param_5];
	ld.param.u32 	%r12, [lux_rms_norm_f32_kernel_param_6];
	mov.u32 	%r1, %ctaid.x;
	mov.u32 	%r43, %tid.x;
	setp.ge.u32 	%p1, %r1, %r13;
	@%p1 bra 	$L__BB0_16;
	cvta.to.global.u64 	%rd8, %rd6;
	cvta.to.global.u64 	%rd9, %rd4;
	mul.lo.s32 	%r14, %r12, %r1;
	mul.wide.u32 	%rd10, %r14, 4;
	add.s64 	%rd1, %rd8, %rd10;
	add.s64 	%rd2, %rd9, %rd10;
	setp.ge.u32 	%p2, %r43, %r12;
	mov.f32 	%f43, 0f00000000;
	@%p2 bra 	$L__BB0_4;
	mov.f32 	%f43, 0f00000000;
	mov.u32 	%r3, %ntid.x;
	mov.u32 	%r42, %r43;
$L__BB0_3:
	mul.wide.u32 	%rd11, %r42, 4;
	add.s64 	%rd12, %rd1, %rd11;
	ld.global.nc.f32 	%f13, [%rd12];
	fma.rn.f32 	%f43, %f13, %f13, %f43;
	add.s32 	%r42, %r42, %r3;
	setp.lt.u32 	%p3, %r42, %r12;
	@%p3 bra 	$L__BB0_3;
$L__BB0_4:
	and.b32  	%r6, %r43, 31;
	mov.b32 	%r15, %f43;
	shfl.sync.down.b32	%r16|%p4, %r15, 16, 31, -1;
	mov.b32 	%f14, %r16;
	add.f32 	%f15, %f43, %f14;
	mov.b32 	%r17, %f15;
	shfl.sync.down.b32	%r18|%p5, %r17, 8, 31, -1;
	mov.b32 	%f16, %r18;
	add.f32 	%f17, %f15, %f16;
	mov.b32 	%r19, %f17;
	shfl.sync.down.b32	%r20|%p6, %r19, 4, 31, -1;
	mov.b32 	%f18, %r20;
	add.f32 	%f19, %f17, %f18;
	mov.b32 	%r21, %f19;
	shfl.sync.down.b32	%r22|%p7, %r21, 2, 31, -1;
	mov.b32 	%f20, %r22;
	add.f32 	%f21, %f19, %f20;
	mov.b32 	%r23, %f21;
	shfl.sync.down.b32	%r24|%p8, %r23, 1, 31, -1;
	mov.b32 	%f22, %r24;
	add.f32 	%f4, %f21, %f22;
	setp.ne.s32 	%p9, %r6, 0;
	@%p9 bra 	$L__BB0_6;
	shr.u32 	%r25, %r43, 3;
	mov.u32 	%r26, _ZZ20block_reduce_sum_f32fE6shared;
	add.s32 	%r27, %r26, %r25;
	st.shared.f32 	[%r27], %f4;
$L__BB0_6:
	bar.sync 	0;
	mov.u32 	%r7, %ntid.x;
	shr.u32 	%r28, %r7, 5;
	setp.ge.u32 	%p10, %r43, %r28;
	mov.f32 	%f44, 0f00000000;
	@%p10 bra 	$L__BB0_8;
	shl.b32 	%r29, %r6, 2;
	mov.u32 	%r30, _ZZ20block_reduce_sum_f32fE6shared;
	add.s32 	%r31, %r30, %r29;
	ld.shared.f32 	%f44, [%r31];
$L__BB0_8:
	setp.gt.u32 	%p11, %r43, 31;
	@%p11 bra 	$L__BB0_12;
	mov.b32 	%r32, %f44;
	shfl.sync.down.b32	%r33|%p12, %r32, 16, 31, -1;
	mov.b32 	%f24, %r33;
	add.f32 	%f25, %f44, %f24;
	mov.b32 	%r34, %f25;
	shfl.sync.down.b32	%r35|%p13, %r34, 8, 31, -1;
	mov.b32 	%f26, %r35;
	add.f32 	%f27, %f25, %f26;
	mov.b32 	%r36, %f27;
	shfl.sync.down.b32	%r37|%p14, %r36, 4, 31, -1;
	mov.b32 	%f28, %r37;
	add.f32 	%f29, %f27, %f28;
	mov.b32 	%r38, %f29;
	shfl.sync.down.b32	%r39|%p15, %r38, 2, 31, -1;
	mov.b32 	%f30, %r39;
	add.f32 	%f31, %f29, %f30;
	mov.b32 	%r40, %f31;
	shfl.sync.down.b32	%r41|%p16, %r40, 1, 31, -1;
	mov.b32 	%f32, %r41;
	add.f32 	%f7, %f31, %f32;
	setp.ne.s32 	%p17, %r43, 0;
	@%p17 bra 	$L__BB0_12;
	cvt.rn.f32.u32 	%f33, %r12;
	div.rn.f32 	%f34, %f7, %f33;
	add.f32 	%f35, %f10, %f34;
	rsqrt.approx.f32 	%f8, %f35;
	st.shared.f32 	[_ZZ23lux_rms_norm_f32_kernelE6s_rstd], %f8;
	setp.eq.s64 	%p18, %rd5, 0;
	@%p18 bra 	$L__BB0_12;
	cvta.to.global.u64 	%rd13, %rd5;
	mul.wide.u32 	%rd14, %r1, 4;
	add.s64 	%rd15, %rd13, %rd14;
	st.global.f32 	[%rd15], %f8;
$L__BB0_12:
	setp.ge.u32 	%p19, %r43, %r12;
	bar.sync 	0;
	ld.shared.f32 	%f9, [_ZZ23lux_rms_norm_f32_kernelE6s_rstd];
	@%p19 bra 	$L__BB0_16;
	setp.eq.s64 	%p20, %rd7, 0;
	@%p20 bra 	$L__BB0_17;
	cvta.to.global.u64 	%rd3, %rd7;
$L__BB0_15:
	mul.wide.u32 	%rd16, %r43, 4;
	add.s64 	%rd17, %rd1, %rd16;
	ld.global.nc.f32 	%f36, [%rd17];
	mul.f32 	%f37, %f9, %f36;
	add.s64 	%rd18, %rd3, %rd16;
	ld.global.nc.f32 	%f38, [%rd18];
	mul.f32 	%f39, %f37, %f38;
	add.s64 	%rd19, %rd2, %rd16;
	st.global.f32 	[%rd19], %f39;
	add.s32 	%r43, %r43, %r7;
	setp.lt.u32 	%p21, %r43, %r12;
	@%p21 bra 	$L__BB0_15;
$L__BB0_16:
	ret;
$L__BB0_17:
	mul.wide.u32 	%rd20, %r43, 4;
	add.s64 	%rd21, %rd1, %rd20;
	ld.global.nc.f32 	%f40, [%rd21];
	mul.f32 	%f41, %f9, %f40;
	add.s64 	%rd22, %rd2, %rd20;
	st.global.f32 	[%rd22], %f41;
	add.s32 	%r43, %r43, %r7;
	setp.lt.u32 	%p22, %r43, %r12;
	@%p22 bra 	$L__BB0_17;
	bra.uni 	$L__BB0_16;

}
	// .globl	lux_rms_norm_f16_kernel
.visible .entry lux_rms_norm_f16_kernel(
	.param .u64 .ptr .align 1 lux_rms_norm_f16_kernel_param_0,
	.param .u64 .ptr .align 1 lux_rms_norm_f16_kernel_param_1,
	.param .u64 .ptr .align 1 lux_rms_norm_f16_kernel_param_2,
	.param .u64 .ptr .align 1 lux_rms_norm_f16_kernel_param_3,
	.param .f32 lux_rms_norm_f16_kernel_param_4,
	.param .u32 lux_rms_norm_f16_kernel_param_5,
	.param .u32 lux_rms_norm_f16_kernel_param_6
)
{
	.reg .pred 	%p<23>;
	.reg .b16 	%rs<7>;
	.reg .b32 	%r<45>;
	.reg .b32 	%f<45>;
	.reg .b64 	%rd<23>;
	// demoted variable
	.shared .align 4 .f32 _ZZ23lux_rms_norm_f16_kernelE6s_rstd;
	ld.param.u64 	%rd4, [lux_rms_norm_f16_kernel_param_0];
	ld.param.u64 	%rd5, [lux_rms_norm_f16_kernel_param_1];
	ld.param.u64 	%rd6, [lux_rms_norm_f16_kernel_param_2];
	ld.param.u64 	%rd7, [lux_rms_norm_f16_kernel_param_3];
	ld.param.f32 	%f10, [lux_rms_norm_f16_kernel_param_4];
	ld.param.u32 	%r13, [lux_rms_norm_f16_kernel_param_5];
	ld.param.u32 	%r12, [lux_rms_norm_f16_kernel_param_6];
	mov.u32 	%r1, %ctaid.x;
	mov.u32 	%r43, %tid.x;
	setp.ge.u32 	%p1, %r1, %r13;
	@%p1 bra 	$L__BB1_16;
	cvta.to.global.u64 	%rd8, %rd6;
	cvta.to.global.u64 	%rd9, %rd4;
	mul.lo.s32 	%r14, %r12, %r1;
	mul.wide.u32 	%rd10, %r14, 2;
	add.s64 	%rd1, %rd8, %rd10;
	add.s64 	%rd2, %rd9, %rd10;
	setp.ge.u32 	%p2, %r43, %r12;
	mov.f32 	%f43, 0f00000000;
	@%p2 bra 	$L__BB1_4;
	mov.f32 	%f43, 0f00000000;
	mov.u32 	%r3, %ntid.x;
	mov.u32 	%r42, %r43;
$L__BB1_3:
	mul.wide.u32 	%rd11, %r42, 2;
	add.s64 	%rd12, %rd1, %rd11;
	ld.global.nc.u16 	%rs1, [%rd12];
	// begin inline asm
	{  cvt.f32.f16 %f13, %rs1;}

	// end inline asm
	fma.rn.f32 	%f43, %f13, %f13, %f43;
	add.s32 	%r42, %r42, %r3;
	setp.lt.u32 	%p3, %r42, %r12;
	@%p3 bra 	$L__BB1_3;
$L__BB1_4:
	and.b32  	%r6, %r43, 31;
	mov.b32 	%r15, %f43;
	shfl.sync.down.b32	%r16|%p4, %r15, 16, 31, -1;
	mov.b32 	%f14, %r16;
	add.f32 	%f15, %f43, %f14;
	mov.b32 	%r17, %f15;
	shfl.sync.down.b32	%r18|%p5, %r17, 8, 31, -1;
	mov.b32 	%f16, %r18;
	add.f32 	%f17, %f15, %f16;
	mov.b32 	%r19, %f17;
	shfl.sync.down.b32	%r20|%p6, %r19, 4, 31, -1;
	mov.b32 	%f18, %r20;
	add.f32 	%f19, %f17, %f18;
	mov.b32 	%r21, %f19;
	shfl.sync.down.b32	%r22|%p7, %r21, 2, 31, -1;
	mov.b32 	%f20, %r22;
	add.f32 	%f21, %f19, %f20;
	mov.b32 	%r23, %f21;
	shfl.sync.down.b32	%r24|%p8, %r23, 1, 31, -1;
	mov.b32 	%f22, %r24;
	add.f32 	%f4, %f21, %f22;
	setp.ne.s32 	%p9, %r6, 0;
	@%p9 bra 	$L__BB1_6;
	shr.u32 	%r25, %r43, 3;
	mov.u32 	%r26, _ZZ20block_reduce_sum_f32fE6shared;
	add.s32 	%r27, %r26, %r25;
	st.shared.f32 	[%r27], %f4;
$L__BB1_6:
	bar.sync 	0;
	mov.u32 	%r7, %ntid.x;
	shr.u32 	%r28, %r7, 5;
	setp.ge.u32 	%p10, %r43, %r28;
	mov.f32 	%f44, 0f00000000;
	@%p10 bra 	$L__BB1_8;
	shl.b32 	%r29, %r6, 2;
	mov.u32 	%r30, _ZZ20block_reduce_sum_f32fE6shared;
	add.s32 	%r31, %r30, %r29;
	ld.shared.f32 	%f44, [%r31];
$L__BB1_8:
	setp.gt.u32 	%p11, %r43, 31;
	@%p11 bra 	$L__BB1_12;
	mov.b32 	%r32, %f44;
	shfl.sync.down.b32	%r33|%p12, %r32, 16, 31, -1;
	mov.b32 	%f24, %r33;
	add.f32 	%f25, %f44, %f24;
	mov.b32 	%r34, %f25;
	shfl.sync.down.b32	%r35|%p13, %r34, 8, 31, -1;
	mov.b32 	%f26, %r35;
	add.f32 	%f27, %f25, %f26;
	mov.b32 	%r36, %f27;
	shfl.sync.down.b32	%r37|%p14, %r36, 4, 31, -1;
	mov.b32 	%f28, %r37;
	add.f32 	%f29, %f27, %f28;
	mov.b32 	%r38, %f29;
	shfl.sync.down.b32	%r39|%p15, %r38, 2, 31, -1;
	mov.b32 	%f30, %r39;
	add.f32 	%f31, %f29, %f30;
	mov.b32 	%r40, %f31;
	shfl.sync.down.b32	%r41|%p16, %r40, 1, 31, -1;
	mov.b32 	%f32, %r41;
	add.f32 	%f7, %f31, %f32;
	setp.ne.s32 	%p17, %r43, 0;
	@%p17 bra 	$L__BB1_12;
	cvt.rn.f32.u32 	%f33, %r12;
	div.rn.f32 	%f34, %f7, %f33;
	add.f32 	%f35, %f10, %f34;
	rsqrt.approx.f32 	%f8, %f35;
	st.shared.f32 	[_ZZ23lux_rms_norm_f16_kernelE6s_rstd], %f8;
	setp.eq.s64 	%p18, %rd5, 0;
	@%p18 bra 	$L__BB1_12;
	cvta.to.global.u64 	%rd13, %rd5;
	mul.wide.u32 	%rd14, %r1, 4;
	add.s64 	%rd15, %rd13, %rd14;
	st.global.f32 	[%rd15], %f8;
$L__BB1_12:
	setp.ge.u32 	%p19, %r43, %r12;
	bar.sync 	0;
	ld.shared.f32 	%f9, [_ZZ23lux_rms_norm_f16_kernelE6s_rstd];
	@%p19 bra 	$L__BB1_16;
	setp.eq.s64 	%p20, %rd7, 0;
	@%p20 bra 	$L__BB1_17;
	cvta.to.global.u64 	%rd3, %rd7;
$L__BB1_15:
	mul.wide.u32 	%rd16, %r43, 2;
	add.s64 	%rd17, %rd1, %rd16;
	ld.global.nc.u16 	%rs2, [%rd17];
	// begin inline asm
	{  cvt.f32.f16 %f36, %rs2;}

	// end inline asm
	mul.f32 	%f39, %f9, %f36;
	add.s64 	%rd18, %rd3, %rd16;
	ld.global.nc.u16 	%rs3, [%rd18];
	// begin inline asm
	{  cvt.f32.f16 %f37, %rs3;}

	// end inline asm
	mul.f32 	%f38, %f39, %f37;
	// begin inline asm
	{  cvt.rn.f16.f32 %rs4, %f38;}

	// end inline asm
	add.s64 	%rd19, %rd2, %rd16;
	st.global.u16 	[%rd19], %rs4;
	add.s32 	%r43, %r43, %r7;
	setp.lt.u32 	%p21, %r43, %r12;
	@%p21 bra 	$L__BB1_15;
$L__BB1_16:
	ret;
$L__BB1_17:
	mul.wide.u32 	%rd20, %r43, 2;
	add.s64 	%rd21, %rd1, %rd20;
	ld.global.nc.u16 	%rs5, [%rd21];
	// begin inline asm
	{  cvt.f32.f16 %f40, %rs5;}

	// end inline asm
	mul.f32 	%f41, %f9, %f40;
	// begin inline asm
	{  cvt.rn.f16.f32 %rs6, %f41;}

	// end inline asm
	add.s64 	%rd22, %rd2, %rd20;
	st.global.u16 	[%rd22], %rs6;
	add.s32 	%r43, %r43, %r7;
	setp.lt.u32 	%p22, %r43, %r12;
	@%p22 bra 	$L__BB1_17;
	bra.uni 	$L__BB1_16;

}
	// .globl	lux_rms_norm_residual_f32_kernel
.visible .entry lux_rms_norm_residual_f32_kernel(
	.param .u64 .ptr .align 1 lux_rms_norm_residual_f32_kernel_param_0,
	.param .u64 .ptr .align 1 lux_rms_norm_residual_f32_kernel_param_1,
	.param .u64 .ptr .align 1 lux_rms_norm_residual_f32_kernel_param_2,
	.param .u64 .ptr .align 1 lux_rms_norm_residual_f32_kernel_param_3,
	.param .u64 .ptr .align 1 lux_rms_norm_residual_f32_kernel_param_4,
	.param .f32 lux_rms_norm_residual_f32_kernel_param_5,
	.param .u32 lux_rms_norm_residual_f32_kernel_param_6,
	.param .u32 lux_rms_norm_residual_f32_kernel_param_7
)
{
	.reg .pred 	%p<22>;
	.reg .b32 	%r<45>;
	.reg .b32 	%f<47>;
	.reg .b64 	%rd<30>;
	// demoted variable
	.shared .align 4 .f32 _ZZ32lux_rms_norm_residual_f32_kernelE6s_rstd;
	ld.param.u64 	%rd8, [lux_rms_norm_residual_f32_kernel_param_0];
	ld.param.u64 	%rd9, [lux_rms_norm_residual_f32_kernel_param_1];
	ld.param.u64 	%rd10, [lux_rms_norm_residual_f32_kernel_param_2];
	ld.param.u64 	%rd11, [lux_rms_norm_residual_f32_kernel_param_3];
	ld.param.u64 	%rd12, [lux_rms_norm_residual_f32_kernel_param_4];
	ld.param.f32 	%f9, [lux_rms_norm_residual_f32_kernel_param_5];
	ld.param.u32 	%r13, [lux_rms_norm_residual_f32_kernel_param_6];
	ld.param.u32 	%r12, [lux_rms_norm_residual_f32_kernel_param_7];
	mov.u32 	%r1, %ctaid.x;
	mov.u32 	%r43, %tid.x;
	setp.ge.u32 	%p1, %r1, %r13;
	@%p1 bra 	$L__BB2_15;
	cvta.to.global.u64 	%rd13, %rd9;
	cvta.to.global.u64 	%rd1, %rd8;
	mul.lo.s32 	%r14, %r12, %r1;
	cvt.u64.u32 	%rd2, %r14;
	mul.wide.u32 	%rd14, %r14, 4;
	add.s64 	%rd3, %rd13, %rd14;
	setp.ge.u32 	%p2, %r43, %r12;
	mov.f32 	%f45, 0f00000000;
	@%p2 bra 	$L__BB2_4;
	mov.u32 	%r3, %ntid.x;
	cvta.to.global.u64 	%rd4, %rd10;
	cvta.to.global.u64 	%rd5, %rd11;
	mov.f32 	%f45, 0f00000000;
	mov.u32 	%r42, %r43;
$L__BB2_3:
	cvt.u64.u32 	%rd15, %r42;
	add.s64 	%rd16, %rd15, %rd2;
	shl.b64 	%rd17, %rd16, 2;
	add.s64 	%rd18, %rd4, %rd17;
	ld.global.nc.f32 	%f12, [%rd18];
	add.s64 	%rd19, %rd5, %rd17;
	ld.global.nc.f32 	%f13, [%rd19];
	add.f32 	%f14, %f12, %f13;
	mul.wide.u32 	%rd20, %r42, 4;
	add.s64 	%rd21, %rd3, %rd20;
	st.global.f32 	[%rd21], %f14;
	fma.rn.f32 	%f45, %f14, %f14, %f45;
	add.s32 	%r42, %r42, %r3;
	setp.lt.u32 	%p3, %r42, %r12;
	@%p3 bra 	$L__BB2_3;
$L__BB2_4:
	and.b32  	%r6, %r43, 31;
	mov.b32 	%r15, %f45;
	shfl.sync.down.b32	%r16|%p4, %r15, 16, 31, -1;
	mov.b32 	%f15, %r16;
	add.f32 	%f16, %f45, %f15;
	mov.b32 	%r17, %f16;
	shfl.sync.down.b32	%r18|%p5, %r17, 8, 31, -1;
	mov.b32 	%f17, %r18;
	add.f32 	%f18, %f16, %f17;
	mov.b32 	%r19, %f18;
	shfl.sync.down.b32	%r20|%p6, %r19, 4, 31, -1;
	mov.b32 	%f19, %r20;
	add.f32 	%f20, %f18, %f19;
	mov.b32 	%r21, %f20;
	shfl.sync.down.b32	%r22|%p7, %r21, 2, 31, -1;
	mov.b32 	%f21, %r22;
	add.f32 	%f22, %f20, %f21;
	mov.b32 	%r23, %f22;
	shfl.sync.down.b32	%r24|%p8, %r23, 1, 31, -1;
	mov.b32 	%f23, %r24;
	add.f32 	%f4, %f22, %f23;
	setp.ne.s32 	%p9, %r6, 0;
	@%p9 bra 	$L__BB2_6;
	shr.u32 	%r25, %r43, 3;
	mov.u32 	%r26, _ZZ20block_reduce_sum_f32fE6shared;
	add.s32 	%r27, %r26, %r25;
	st.shared.f32 	[%r27], %f4;
$L__BB2_6:
	bar.sync 	0;
	mov.u32 	%r7, %ntid.x;
	shr.u32 	%r28, %r7, 5;
	setp.ge.u32 	%p10, %r43, %r28;
	mov.f32 	%f46, 0f00000000;
	@%p10 bra 	$L__BB2_8;
	shl.b32 	%r29, %r6, 2;
	mov.u32 	%r30, _ZZ20block_reduce_sum_f32fE6shared;
	add.s32 	%r31, %r30, %r29;
	ld.shared.f32 	%f46, [%r31];
$L__BB2_8:
	setp.gt.u32 	%p11, %r43, 31;
	@%p11 bra 	$L__BB2_11;
	mov.b32 	%r32, %f46;
	shfl.sync.down.b32	%r33|%p12, %r32, 16, 31, -1;
	mov.b32 	%f25, %r33;
	add.f32 	%f26, %f46, %f25;
	mov.b32 	%r34, %f26;
	shfl.sync.down.b32	%r35|%p13, %r34, 8, 31, -1;
	mov.b32 	%f27, %r35;
	add.f32 	%f28, %f26, %f27;
	mov.b32 	%r36, %f28;
	shfl.sync.down.b32	%r37|%p14, %r36, 4, 31, -1;
	mov.b32 	%f29, %r37;
	add.f32 	%f30, %f28, %f29;
	mov.b32 	%r38, %f30;
	shfl.sync.down.b32	%r39|%p15, %r38, 2, 31, -1;
	mov.b32 	%f31, %r39;
	add.f32 	%f32, %f30, %f31;
	mov.b32 	%r40, %f32;
	shfl.sync.down.b32	%r41|%p16, %r40, 1, 31, -1;
	mov.b32 	%f33, %r41;
	add.f32 	%f7, %f32, %f33;
	setp.ne.s32 	%p17, %r43, 0;
	@%p17 bra 	$L__BB2_11;
	cvt.rn.f32.u32 	%f34, %r12;
	div.rn.f32 	%f35, %f7, %f34;
	add.f32 	%f36, %f9, %f35;
	rsqrt.approx.f32 	%f37, %f36;
	st.shared.f32 	[_ZZ32lux_rms_norm_residual_f32_kernelE6s_rstd], %f37;
$L__BB2_11:
	setp.ge.u32 	%p18, %r43, %r12;
	bar.sync 	0;
	ld.shared.f32 	%f8, [_ZZ32lux_rms_norm_residual_f32_kernelE6s_rstd];
	@%p18 bra 	$L__BB2_15;
	shl.b64 	%rd22, %rd2, 2;
	add.s64 	%rd6, %rd1, %rd22;
	setp.eq.s64 	%p19, %rd12, 0;
	@%p19 bra 	$L__BB2_16;
	cvta.to.global.u64 	%rd7, %rd12;
$L__BB2_14:
	mul.wide.u32 	%rd23, %r43, 4;
	add.s64 	%rd24, %rd3, %rd23;
	ld.global.f32 	%f38, [%rd24];
	mul.f32 	%f39, %f8, %f38;
	add.s64 	%rd25, %rd7, %rd23;
	ld.global.nc.f32 	%f40, [%rd25];
	mul.f32 	%f41, %f39, %f40;
	add.s64 	%rd26, %rd6, %rd23;
	st.global.f32 	[%rd26], %f41;
	add.s32 	%r43, %r43, %r7;
	setp.lt.u32 	%p20, %r43, %r12;
	@%p20 bra 	$L__BB2_14;
$L__BB2_15:
	ret;
$L__BB2_16:
	mul.wide.u32 	%rd27, %r43, 4;
	add.s64 	%rd28, %rd3, %rd27;
	ld.global.f32 	%f42, [%rd28];
	mul.f32 	%f43, %f8, %f42;
	add.s64 	%rd29, %rd6, %rd27;
	st.global.f32 	[%rd29], %f43;
	add.s32 	%r43, %r43, %r7;
	setp.lt.u32 	%p21, %r43, %r12;
	@%p21 bra 	$L__BB2_16;
	bra.uni 	$L__BB2_15;

}
	// .globl	lux_rms_norm_backward_f32_kernel
.visible .entry lux_rms_norm_backward_f32_kernel(
	.param .u64 .ptr .align 1 lux_rms_norm_backward_f32_kernel_param_0,
	.param .u64 .ptr .align 1 lux_rms_norm_backward_f32_kernel_param_1,
	.param .u64 .ptr .align 1 lux_rms_norm_backward_f32_kernel_param_2,
	.param .u64 .ptr .align 1 lux_rms_norm_backward_f32_kernel_param_3,
	.param .u64 .ptr .align 1 lux_rms_norm_backward_f32_kernel_param_4,
	.param .u64 .ptr .align 1 lux_rms_norm_backward_f32_kernel_param_5,
	.param .u32 lux_rms_norm_backward_f32_kernel_param_6,
	.param .u32 lux_rms_norm_backward_f32_kernel_param_7
)
{
	.reg .pred 	%p<28>;
	.reg .b32 	%r<54>;
	.reg .b32 	%f<80>;
	.reg .b64 	%rd<50>;
	// demoted variable
	.shared .align 4 .f32 _ZZ32lux_rms_norm_backward_f32_kernelE4s_c1;
	ld.param.u64 	%rd12, [lux_rms_norm_backward_f32_kernel_param_0];
	ld.param.u64 	%rd7, [lux_rms_norm_backward_f32_kernel_param_1];
	ld.param.u64 	%rd8, [lux_rms_norm_backward_f32_kernel_param_2];
	ld.param.u64 	%rd9, [lux_rms_norm_backward_f32_kernel_param_3];
	ld.param.u64 	%rd10, [lux_rms_norm_backward_f32_kernel_param_4];
	ld.param.u64 	%rd11, [lux_rms_norm_backward_f32_kernel_param_5];
	ld.param.u32 	%r19, [lux_rms_norm_backward_f32_kernel_param_6];
	ld.param.u32 	%r18, [lux_rms_norm_backward_f32_kernel_param_7];
	cvta.to.global.u64 	%rd1, %rd7;
	cvta.to.global.u64 	%rd2, %rd12;
	cvta.to.global.u64 	%rd3, %rd10;
	mov.u32 	%r1, %ctaid.x;
	mov.u32 	%r52, %tid.x;
	setp.ge.u32 	%p1, %r1, %r19;
	@%p1 bra 	$L__BB3_24;
	cvta.to.global.u64 	%rd13, %rd11;
	cvta.to.global.u64 	%rd14, %rd8;
	cvta.to.global.u64 	%rd15, %rd9;
	mul.lo.s32 	%r20, %r18, %r1;
	cvt.u64.u32 	%rd4, %r20;
	mul.wide.u32 	%rd16, %r20, 4;
	add.s64 	%rd5, %rd14, %rd16;
	add.s64 	%rd6, %rd15, %rd16;
	mul.wide.u32 	%rd17, %r1, 4;
	add.s64 	%rd18, %rd13, %rd17;
	ld.global.nc.f32 	%f1, [%rd18];
	setp.ge.u32 	%p2, %r52, %r18;
	mov.f32 	%f78, 0f00000000;
	@%p2 bra 	$L__BB3_13;
	setp.ne.s64 	%p3, %rd7, 0;
	mov.u32 	%r3, %ntid.x;
	mov.f32 	%f78, 0f00000000;
	@%p3 bra 	$L__BB3_8;
	setp.eq.s64 	%p7, %rd10, 0;
	@%p7 bra 	$L__BB3_6;
	mov.u32 	%r49, %r52;
$L__BB3_5:
	mul.wide.u32 	%rd28, %r49, 4;
	add.s64 	%rd29, %rd3, %rd28;
	ld.global.nc.f32 	%f32, [%rd29];
	add.s64 	%rd30, %rd5, %rd28;
	ld.global.nc.f32 	%f33, [%rd30];
	mul.f32 	%f34, %f32, %f33;
	add.s64 	%rd31, %rd6, %rd28;
	ld.global.nc.f32 	%f35, [%rd31];
	fma.rn.f32 	%f78, %f34, %f35, %f78;
	add.s32 	%r49, %r49, %r3;
	setp.lt.u32 	%p8, %r49, %r18;
	@%p8 bra 	$L__BB3_5;
	bra.uni 	$L__BB3_13;
$L__BB3_6:
	mov.u32 	%r48, %r52;
$L__BB3_7:
	mul.wide.u32 	%rd32, %r48, 4;
	add.s64 	%rd33, %rd5, %rd32;
	ld.global.nc.f32 	%f37, [%rd33];
	add.s64 	%rd34, %rd6, %rd32;
	ld.global.nc.f32 	%f38, [%rd34];
	fma.rn.f32 	%f78, %f37, %f38, %f78;
	add.s32 	%r48, %r48, %r3;
	setp.lt.u32 	%p9, %r48, %r18;
	@%p9 bra 	$L__BB3_7;
	bra.uni 	$L__BB3_13;
$L__BB3_8:
	setp.eq.s64 	%p4, %rd10, 0;
	@%p4 bra 	$L__BB3_11;
	mov.u32 	%r51, %r52;
$L__BB3_10:
	mul.wide.u32 	%rd19, %r51, 4;
	add.s64 	%rd20, %rd3, %rd19;
	ld.global.nc.f32 	%f18, [%rd20];
	add.s64 	%rd21, %rd5, %rd19;
	ld.global.nc.f32 	%f19, [%rd21];
	mul.f32 	%f20, %f18, %f19;
	add.s64 	%rd22, %rd6, %rd19;
	ld.global.nc.f32 	%f21, [%rd22];
	fma.rn.f32 	%f78, %f20, %f21, %f78;
	add.s64 	%rd23, %rd1, %rd19;
	mul.f32 	%f22, %f19, %f21;
	mul.f32 	%f23, %f1, %f22;
	atom.global.add.f32 	%f24, [%rd23], %f23;
	add.s32 	%r51, %r51, %r3;
	setp.lt.u32 	%p5, %r51, %r18;
	@%p5 bra 	$L__BB3_10;
	bra.uni 	$L__BB3_13;
$L__BB3_11:
	mov.u32 	%r50, %r52;
$L__BB3_12:
	mul.wide.u32 	%rd24, %r50, 4;
	add.s64 	%rd25, %rd5, %rd24;
	ld.global.nc.f32 	%f26, [%rd25];
	add.s64 	%rd26, %rd6, %rd24;
	ld.global.nc.f32 	%f27, [%rd26];
	mul.f32 	%f28, %f26, %f27;
	add.f32 	%f78, %f78, %f28;
	add.s64 	%rd27, %rd1, %rd24;
	mul.f32 	%f29, %f1, %f28;
	atom.global.add.f32 	%f30, [%rd27], %f29;
	add.s32 	%r50, %r50, %r3;
	setp.lt.u32 	%p6, %r50, %r18;
	@%p6 bra 	$L__BB3_12;
$L__BB3_13:
	and.b32  	%r12, %r52, 31;
	mov.b32 	%r21, %f78;
	shfl.sync.down.b32	%r22|%p10, %r21, 16, 31, -1;
	mov.b32 	%f39, %r22;
	add.f32 	%f40, %f78, %f39;
	mov.b32 	%r23, %f40;
	shfl.sync.down.b32	%r24|%p11, %r23, 8, 31, -1;
	mov.b32 	%f41, %r24;
	add.f32 	%f42, %f40, %f41;
	mov.b32 	%r25, %f42;
	shfl.sync.down.b32	%r26|%p12, %r25, 4, 31, -1;
	mov.b32 	%f43, %r26;
	add.f32 	%f44, %f42, %f43;
	mov.b32 	%r27, %f44;
	shfl.sync.down.b32	%r28|%p13, %r27, 2, 31, -1;
	mov.b32 	%f45, %r28;
	add.f32 	%f46, %f44, %f45;
	mov.b32 	%r29, %f46;
	shfl.sync.down.b32	%r30|%p14, %r29, 1, 31, -1;
	mov.b32 	%f47, %r30;
	add.f32 	%f11, %f46, %f47;
	setp.ne.s32 	%p15, %r12, 0;
	@%p15 bra 	$L__BB3_15;
	shr.u32 	%r31, %r52, 3;
	mov.u32 	%r32, _ZZ20block_reduce_sum_f32fE6shared;
	add.s32 	%r33, %r32, %r31;
	st.shared.f32 	[%r33], %f11;
$L__BB3_15:
	bar.sync 	0;
	mov.u32 	%r13, %ntid.x;
	shr.u32 	%r34, %r13, 5;
	setp.ge.u32 	%p16, %r52, %r34;
	mov.f32 	%f79, 0f00000000;
	@%p16 bra 	$L__BB3_17;
	shl.b32 	%r35, %r12, 2;
	mov.u32 	%r36, _ZZ20block_reduce_sum_f32fE6shared;
	add.s32 	%r37, %r36, %r35;
	ld.shared.f32 	%f79, [%r37];
$L__BB3_17:
	setp.gt.u32 	%p17, %r52, 31;
	@%p17 bra 	$L__BB3_20;
	mov.b32 	%r38, %f79;
	shfl.sync.down.b32	%r39|%p18, %r38, 16, 31, -1;
	mov.b32 	%f49, %r39;
	add.f32 	%f50, %f79, %f49;
	mov.b32 	%r40, %f50;
	shfl.sync.down.b32	%r41|%p19, %r40, 8, 31, -1;
	mov.b32 	%f51, %r41;
	add.f32 	%f52, %f50, %f51;
	mov.b32 	%r42, %f52;
	shfl.sync.down.b32	%r43|%p20, %r42, 4, 31, -1;
	mov.b32 	%f53, %r43;
	add.f32 	%f54, %f52, %f53;
	mov.b32 	%r44, %f54;
	shfl.sync.down.b32	%r45|%p21, %r44, 2, 31, -1;
	mov.b32 	%f55, %r45;
	add.f32 	%f56, %f54, %f55;
	mov.b32 	%r46, %f56;
	shfl.sync.down.b32	%r47|%p22, %r46, 1, 31, -1;
	mov.b32 	%f57, %r47;
	add.f32 	%f14, %f56, %f57;
	setp.ne.s32 	%p23, %r52, 0;
	@%p23 bra 	$L__BB3_20;
	mul.f32 	%f58, %f1, %f14;
	mul.f32 	%f59, %f1, %f58;
	cvt.rn.f32.u32 	%f60, %r18;
	div.rn.f32 	%f61, %f59, %f60;
	st.shared.f32 	[_ZZ32lux_rms_norm_backward_f32_kernelE4s_c1], %f61;
$L__BB3_20:
	setp.ge.u32 	%p24, %r52, %r18;
	bar.sync 	0;
	ld.shared.f32 	%f15, [_ZZ32lux_rms_norm_backward_f32_kernelE4s_c1];
	@%p24 bra 	$L__BB3_24;
	setp.eq.s64 	%p25, %rd10, 0;
	@%p25 bra 	$L__BB3_22;
	bra.uni 	$L__BB3_23;
$L__BB3_22:
	cvt.u64.u32 	%rd43, %r52;
	mul.wide.u32 	%rd44, %r52, 4;
	add.s64 	%rd45, %rd5, %rd44;
	ld.global.nc.f32 	%f69, [%rd45];
	add.s64 	%rd46, %rd6, %rd44;
	ld.global.nc.f32 	%f70, [%rd46];
	mul.f32 	%f71, %f15, %f70;
	sub.f32 	%f72, %f69, %f71;
	mul.f32 	%f73, %f1, %f72;
	add.s64 	%rd47, %rd43, %rd4;
	shl.b64 	%rd48, %rd47, 2;
	add.s64 	%rd49, %rd2, %rd48;
	st.global.f32 	[%rd49], %f73;
	add.s32 	%r52, %r52, %r13;
	setp.lt.u32 	%p27, %r52, %r18;
	@%p27 bra 	$L__BB3_22;
	bra.uni 	$L__BB3_24;
$L__BB3_23:
	cvt.u64.u32 	%rd35, %r52;
	mul.wide.u32 	%rd36, %r52, 4;
	add.s64 	%rd37, %rd3, %rd36;
	ld.global.nc.f32 	%f62, [%rd37];
	add.s64 	%rd38, %rd5, %rd36;
	ld.global.nc.f32 	%f63, [%rd38];
	mul.f32 	%f64, %f62, %f63;
	add.s64 	%rd39, %rd6, %rd36;
	ld.global.nc.f32 	%f65, [%rd39];
	mul.f32 	%f66, %f15, %f65;
	sub.f32 	%f67, %f64, %f66;
	mul.f32 	%f68, %f1, %f67;
	add.s64 	%rd40, %rd35, %rd4;
	shl.b64 	%rd41, %rd40, 2;
	add.s64 	%rd42, %rd2, %rd41;
	st.global.f32 	[%rd42], %f68;
	add.s32 	%r52, %r52, %r13;
	setp.lt.u32 	%p26, %r52, %r18;
	@%p26 bra 	$L__BB3_23;
$L__BB3_24:
	ret;

}
	// .globl	lux_rms_norm_vectorized_f32_kernel
.visible .entry lux_rms_norm_vectorized_f32_kernel(
	.param .u64 .ptr .align 1 lux_rms_norm_vectorized_f32_kernel_param_0,
	.param .u64 .ptr .align 1 lux_rms_norm_vectorized_f32_kernel_param_1,
	.param .u64 .ptr .align 1 lux_rms_norm_vectorized_f32_kernel_param_2,
	.param .f32 lux_rms_norm_vectorized_f32_kernel_param_3,
	.param .u32 lux_rms_norm_vectorized_f32_kernel_param_4,
	.param .u32 lux_rms_norm_vectorized_f32_kernel_param_5
)
{
	.reg .pred 	%p<34>;
	.reg .b32 	%r<150>;
	.reg .b32 	%f<210>;
	.reg .b64 	%rd<73>;
	// demoted variable
	.shared .align 4 .f32 _ZZ34lux_rms_norm_vectorized_f32_kernelE6s_rstd;
	ld.param.u64 	%rd19, [lux_rms_norm_vectorized_f32_kernel_param_0];
	ld.param.u64 	%rd20, [lux_rms_norm_vectorized_f32_kernel_param_1];
	ld.param.u64 	%rd21, [lux_rms_norm_vectorized_f32_kernel_param_2];
	ld.param.f32 	%f13, [lux_rms_norm_vectorized_f32_kernel_param_3];
	ld.param.u32 	%r64, [lux_rms_norm_vectorized_f32_kernel_param_4];
	ld.param.u32 	%r63, [lux_rms_norm_vectorized_f32_kernel_param_5];
	cvta.to.global.u64 	%rd1, %rd21;
	mov.u32 	%r1, %ctaid.x;
	mov.u32 	%r139, %tid.x;
	setp.ge.u32 	%p1, %r1, %r64;
	@%p1 bra 	$L__BB4_29;
	cvta.to.global.u64 	%rd2, %rd20;
	cvta.to.global.u64 	%rd3, %rd19;
	shr.u32 	%r3, %r63, 2;
	mul.lo.s32 	%r4, %r63, %r1;
	cvt.u64.u32 	%rd4, %r4;
	mul.wide.u32 	%rd22, %r4, 4;
	add.s64 	%rd5, %rd2, %rd22;
	setp.ge.u32 	%p2, %r139, %r3;
	mov.f32 	%f208, 0f00000000;
	@%p2 bra 	$L__BB4_8;
	mov.u32 	%r5, %ntid.x;
	add.s32 	%r65, %r139, %r5;
	max.u32 	%r66, %r3, %r65;
	setp.lt.u32 	%p3, %r65, %r3;
	selp.u32 	%r67, 1, 0, %p3;
	add.s32 	%r68, %r65, %r67;
	sub.s32 	%r69, %r66, %r68;
	div.u32 	%r70, %r69, %r5;
	add.s32 	%r6, %r70, %r67;
	and.b32  	%r71, %r6, 3;
	setp.eq.s32 	%p4, %r71, 3;
	mov.f32 	%f208, 0f00000000;
	mov.u32 	%r133, %r139;
	@%p4 bra 	$L__BB4_5;
	mul.wide.u32 	%rd23, %r139, 16;
	add.s64 	%rd25, %rd23, %rd22;
	add.s64 	%rd70, %rd2, %rd25;
	mul.wide.u32 	%rd7, %r5, 16;
	add.s32 	%r72, %r6, 1;
	and.b32  	%r73, %r72, 3;
	neg.s32 	%r131, %r73;
	mov.f32 	%f208, 0f00000000;
	mov.u32 	%r133, %r139;
$L__BB4_4:
	.pragma "nounroll";
	ld.global.nc.v4.f32 	{%f18, %f19, %f20, %f21}, [%rd70];
	mul.f32 	%f22, %f19, %f19;
	fma.rn.f32 	%f23, %f18, %f18, %f22;
	fma.rn.f32 	%f24, %f20, %f20, %f23;
	fma.rn.f32 	%f25, %f21, %f21, %f24;
	add.f32 	%f208, %f208, %f25;
	add.s32 	%r133, %r133, %r5;
	add.s64 	%rd70, %rd70, %rd7;
	add.s32 	%r131, %r131, 1;
	setp.ne.s32 	%p5, %r131, 0;
	@%p5 bra 	$L__BB4_4;
$L__BB4_5:
	setp.lt.u32 	%p6, %r6, 3;
	@%p6 bra 	$L__BB4_8;
	shl.b32 	%r74, %r5, 1;
	add.s32 	%r136, %r133, %r74;
	shl.b32 	%r14, %r5, 2;
	mad.lo.s32 	%r135, %r5, 3, %r133;
	add.s32 	%r134, %r5, %r133;
$L__BB4_7:
	mul.wide.u32 	%rd26, %r133, 16;
	add.s64 	%rd27, %rd5, %rd26;
	ld.global.nc.v4.f32 	{%f26, %f27, %f28, %f29}, [%rd27];
	mul.f32 	%f30, %f27, %f27;
	fma.rn.f32 	%f31, %f26, %f26, %f30;
	fma.rn.f32 	%f32, %f28, %f28, %f31;
	fma.rn.f32 	%f33, %f29, %f29, %f32;
	add.f32 	%f34, %f208, %f33;
	add.s32 	%r75, %r133, %r5;
	mul.wide.u32 	%rd28, %r134, 16;
	add.s64 	%rd29, %rd5, %rd28;
	ld.global.nc.v4.f32 	{%f35, %f36, %f37, %f38}, [%rd29];
	mul.f32 	%f39, %f36, %f36;
	fma.rn.f32 	%f40, %f35, %f35, %f39;
	fma.rn.f32 	%f41, %f37, %f37, %f40;
	fma.rn.f32 	%f42, %f38, %f38, %f41;
	add.f32 	%f43, %f34, %f42;
	add.s32 	%r76, %r75, %r5;
	mul.wide.u32 	%rd30, %r136, 16;
	add.s64 	%rd31, %rd5, %rd30;
	ld.global.nc.v4.f32 	{%f44, %f45, %f46, %f47}, [%rd31];
	mul.f32 	%f48, %f45, %f45;
	fma.rn.f32 	%f49, %f44, %f44, %f48;
	fma.rn.f32 	%f50, %f46, %f46, %f49;
	fma.rn.f32 	%f51, %f47, %f47, %f50;
	add.f32 	%f52, %f43, %f51;
	add.s32 	%r77, %r76, %r5;
	mul.wide.u32 	%rd32, %r135, 16;
	add.s64 	%rd33, %rd5, %rd32;
	ld.global.nc.v4.f32 	{%f53, %f54, %f55, %f56}, [%rd33];
	mul.f32 	%f57, %f54, %f54;
	fma.rn.f32 	%f58, %f53, %f53, %f57;
	fma.rn.f32 	%f59, %f55, %f55, %f58;
	fma.rn.f32 	%f60, %f56, %f56, %f59;
	add.f32 	%f208, %f52, %f60;
	add.s32 	%r133, %r77, %r5;
	add.s32 	%r136, %r136, %r14;
	add.s32 	%r135, %r135, %r14;
	add.s32 	%r134, %r134, %r14;
	setp.lt.u32 	%p7, %r133, %r3;
	@%p7 bra 	$L__BB4_7;
$L__BB4_8:
	and.b32  	%r25, %r139, 31;
	mov.b32 	%r78, %f208;
	shfl.sync.down.b32	%r79|%p8, %r78, 16, 31, -1;
	mov.b32 	%f61, %r79;
	add.f32 	%f62, %f208, %f61;
	mov.b32 	%r80, %f62;
	shfl.sync.down.b32	%r81|%p9, %r80, 8, 31, -1;
	mov.b32 	%f63, %r81;
	add.f32 	%f64, %f62, %f63;
	mov.b32 	%r82, %f64;
	shfl.sync.down.b32	%r83|%p10, %r82, 4, 31, -1;
	mov.b32 	%f65, %r83;
	add.f32 	%f66, %f64, %f65;
	mov.b32 	%r84, %f66;
	shfl.sync.down.b32	%r85|%p11, %r84, 2, 31, -1;
	mov.b32 	%f67, %r85;
	add.f32 	%f68, %f66, %f67;
	mov.b32 	%r86, %f68;
	shfl.sync.down.b32	%r87|%p12, %r86, 1, 31, -1;
	mov.b32 	%f69, %r87;
	add.f32 	%f8, %f68, %f69;
	setp.ne.s32 	%p13, %r25, 0;
	@%p13 bra 	$L__BB4_10;
	shr.u32 	%r88, %r139, 3;
	mov.u32 	%r89, _ZZ20block_reduce_sum_f32fE6shared;
	add.s32 	%r90, %r89, %r88;
	st.shared.f32 	[%r90], %f8;
$L__BB4_10:
	bar.sync 	0;
	mov.u32 	%r26, %ntid.x;
	shr.u32 	%r91, %r26, 5;
	setp.ge.u32 	%p14, %r139, %r91;
	mov.f32 	%f209, 0f00000000;
	@%p14 bra 	$L__BB4_12;
	shl.b32 	%r92, %r25, 2;
	mov.u32 	%r93, _ZZ20block_reduce_sum_f32fE6shared;
	add.s32 	%r94, %r93, %r92;
	ld.shared.f32 	%f209, [%r94];
$L__BB4_12:
	setp.gt.u32 	%p15, %r139, 31;
	@%p15 bra 	$L__BB4_15;
	mov.b32 	%r95, %f209;
	shfl.sync.down.b32	%r96|%p16, %r95, 16, 31, -1;
	mov.b32 	%f71, %r96;
	add.f32 	%f72, %f209, %f71;
	mov.b32 	%r97, %f72;
	shfl.sync.down.b32	%r98|%p17, %r97, 8, 31, -1;
	mov.b32 	%f73, %r98;
	add.f32 	%f74, %f72, %f73;
	mov.b32 	%r99, %f74;
	shfl.sync.down.b32	%r100|%p18, %r99, 4, 31, -1;
	mov.b32 	%f75, %r100;
	add.f32 	%f76, %f74, %f75;
	mov.b32 	%r101, %f76;
	shfl.sync.down.b32	%r102|%p19, %r101, 2, 31, -1;
	mov.b32 	%f77, %r102;
	add.f32 	%f78, %f76, %f77;
	mov.b32 	%r103, %f78;
	shfl.sync.down.b32	%r104|%p20, %r103, 1, 31, -1;
	mov.b32 	%f79, %r104;
	add.f32 	%f11, %f78, %f79;
	setp.ne.s32 	%p21, %r139, 0;
	@%p21 bra 	$L__BB4_15;
	cvt.rn.f32.u32 	%f80, %r63;
	div.rn.f32 	%f81, %f11, %f80;
	add.f32 	%f82, %f13, %f81;
	rsqrt.approx.f32 	%f83, %f82;
	st.shared.f32 	[_ZZ34lux_rms_norm_vectorized_f32_kernelE6s_rstd], %f83;
$L__BB4_15:
	setp.ge.u32 	%p22, %r139, %r3;
	bar.sync 	0;
	ld.shared.f32 	%f12, [_ZZ34lux_rms_norm_vectorized_f32_kernelE6s_rstd];
	@%p22 bra 	$L__BB4_29;
	shl.b64 	%rd34, %rd4, 2;
	add.s64 	%rd10, %rd3, %rd34;
	setp.ne.s64 	%p23, %rd21, 0;
	@%p23 bra 	$L__BB4_23;
	add.s32 	%r118, %r139, %r26;
	max.u32 	%r119, %r3, %r118;
	setp.lt.u32 	%p29, %r118, %r3;
	selp.u32 	%r120, 1, 0, %p29;
	add.s32 	%r121, %r118, %r120;
	sub.s32 	%r122, %r119, %r121;
	div.u32 	%r123, %r122, %r26;
	add.s32 	%r27, %r123, %r120;
	and.b32  	%r124, %r27, 3;
	setp.eq.s32 	%p30, %r124, 3;
	@%p30 bra 	$L__BB4_20;
	add.s32 	%r125, %r27, 1;
	and.b32  	%r126, %r125, 3;
	mul.wide.u32 	%rd54, %r139, 16;
	mul.wide.u32 	%rd55, %r4, 4;
	add.s64 	%rd71, %rd54, %rd55;
	mul.wide.u32 	%rd12, %r26, 16;
	neg.s32 	%r138, %r126;
	mad.lo.s32 	%r139, %r26, %r126, %r139;
$L__BB4_19:
	.pragma "nounroll";
	add.s64 	%rd56, %rd2, %rd71;
	ld.global.nc.v4.f32 	{%f164, %f165, %f166, %f167}, [%rd56];
	mul.f32 	%f168, %f12, %f164;
	mul.f32 	%f169, %f12, %f165;
	mul.f32 	%f170, %f12, %f166;
	mul.f32 	%f171, %f12, %f167;
	add.s64 	%rd57, %rd3, %rd71;
	st.global.v4.f32 	[%rd57], {%f168, %f169, %f170, %f171};
	add.s64 	%rd71, %rd71, %rd12;
	add.s32 	%r138, %r138, 1;
	setp.ne.s32 	%p31, %r138, 0;
	@%p31 bra 	$L__BB4_19;
$L__BB4_20:
	setp.lt.u32 	%p32, %r27, 3;
	@%p32 bra 	$L__BB4_29;
	shl.b32 	%r127, %r26, 1;
	add.s32 	%r142, %r139, %r127;
	shl.b32 	%r34, %r26, 2;
	mad.lo.s32 	%r141, %r26, 3, %r139;
	add.s32 	%r140, %r26, %r139;
$L__BB4_22:
	mul.wide.u32 	%rd58, %r139, 16;
	add.s64 	%rd59, %rd5, %rd58;
	ld.global.nc.v4.f32 	{%f172, %f173, %f174, %f175}, [%rd59];
	mul.f32 	%f176, %f12, %f172;
	mul.f32 	%f177, %f12, %f173;
	mul.f32 	%f178, %f12, %f174;
	mul.f32 	%f179, %f12, %f175;
	add.s64 	%rd60, %rd10, %rd58;
	st.global.v4.f32 	[%rd60], {%f176, %f177, %f178, %f179};
	add.s32 	%r128, %r139, %r26;
	mul.wide.u32 	%rd61, %r140, 16;
	add.s64 	%rd62, %rd5, %rd61;
	ld.global.nc.v4.f32 	{%f180, %f181, %f182, %f183}, [%rd62];
	mul.f32 	%f184, %f12, %f180;
	mul.f32 	%f185, %f12, %f181;
	mul.f32 	%f186, %f12, %f182;
	mul.f32 	%f187, %f12, %f183;
	add.s64 	%rd63, %rd10, %rd61;
	st.global.v4.f32 	[%rd63], {%f184, %f185, %f186, %f187};
	add.s32 	%r129, %r128, %r26;
	mul.wide.u32 	%rd64, %r142, 16;
	add.s64 	%rd65, %rd5, %rd64;
	ld.global.nc.v4.f32 	{%f188, %f189, %f190, %f191}, [%rd65];
	mul.f32 	%f192, %f12, %f188;
	mul.f32 	%f193, %f12, %f189;
	mul.f32 	%f194, %f12, %f190;
	mul.f32 	%f195, %f12, %f191;
	add.s64 	%rd66, %rd10, %rd64;
	st.global.v4.f32 	[%rd66], {%f192, %f193, %f194, %f195};
	add.s32 	%r130, %r129, %r26;
	mul.wide.u32 	%rd67, %r141, 16;
	add.s64 	%rd68, %rd5, %rd67;
	ld.global.nc.v4.f32 	{%f196, %f197, %f198, %f199}, [%rd68];
	mul.f32 	%f200, %f12, %f196;
	mul.f32 	%f201, %f12, %f197;
	mul.f32 	%f202, %f12, %f198;
	mul.f32 	%f203, %f12, %f199;
	add.s64 	%rd69, %rd10, %rd67;
	st.global.v4.f32 	[%rd69], {%f200, %f201, %f202, %f203};
	add.s32 	%r139, %r130, %r26;
	add.s32 	%r142, %r142, %r34;
	add.s32 	%r141, %r141, %r34;
	add.s32 	%r140, %r140, %r34;
	setp.lt.u32 	%p33, %r139, %r3;
	@%p33 bra 	$L__BB4_22;
	bra.uni 	$L__BB4_29;
$L__BB4_23:
	add.s32 	%r105, %r139, %r26;
	max.u32 	%r106, %r3, %r105;
	setp.lt.u32 	%p24, %r105, %r3;
	selp.u32 	%r107, 1, 0, %p24;
	add.s32 	%r108, %r105, %r107;
	sub.s32 	%r109, %r106, %r108;
	div.u32 	%r110, %r109, %r26;
	add.s32 	%r45, %r110, %r107;
	and.b32  	%r111, %r45, 3;
	setp.eq.s32 	%p25, %r111, 3;
	@%p25 bra 	$L__BB4_26;
	add.s32 	%r112, %r45, 1;
	and.b32  	%r113, %r112, 3;
	mul.wide.u32 	%rd72, %r139, 16;
	mul.wide.u32 	%rd16, %r26, 16;
	neg.s32 	%r144, %r113;
	mad.lo.s32 	%r139, %r26, %r113, %r139;
$L__BB4_25:
	.pragma "nounroll";
	add.s64 	%rd35, %rd5, %rd72;
	ld.global.nc.v4.f32 	{%f84, %f85, %f86, %f87}, [%rd35];
	add.s64 	%rd36, %rd1, %rd72;
	ld.global.nc.v4.f32 	{%f88, %f89, %f90, %f91}, [%rd36];
	mul.f32 	%f92, %f12, %f84;
	mul.f32 	%f93, %f92, %f88;
	mul.f32 	%f94, %f12, %f85;
	mul.f32 	%f95, %f94, %f89;
	mul.f32 	%f96, %f12, %f86;
	mul.f32 	%f97, %f96, %f90;
	mul.f32 	%f98, %f12, %f87;
	mul.f32 	%f99, %f98, %f91;
	add.s64 	%rd37, %rd10, %rd72;
	st.global.v4.f32 	[%rd37], {%f93, %f95, %f97, %f99};
	add.s64 	%rd72, %rd72, %rd16;
	add.s32 	%r144, %r144, 1;
	setp.ne.s32 	%p26, %r144, 0;
	@%p26 bra 	$L__BB4_25;
$L__BB4_26:
	setp.lt.u32 	%p27, %r45, 3;
	@%p27 bra 	$L__BB4_29;
	shl.b32 	%r114, %r26, 1;
	add.s32 	%r148, %r139, %r114;
	shl.b32 	%r52, %r26, 2;
	mad.lo.s32 	%r147, %r26, 3, %r139;
	add.s32 	%r146, %r26, %r139;
$L__BB4_28:
	mul.wide.u32 	%rd38, %r139, 16;
	add.s64 	%rd39, %rd5, %rd38;
	ld.global.nc.v4.f32 	{%f100, %f101, %f102, %f103}, [%rd39];
	add.s64 	%rd40, %rd1, %rd38;
	ld.global.nc.v4.f32 	{%f104, %f105, %f106, %f107}, [%rd40];
	mul.f32 	%f108, %f12, %f100;
	mul.f32 	%f109, %f108, %f104;
	mul.f32 	%f110, %f12, %f101;
	mul.f32 	%f111, %f110, %f105;
	mul.f32 	%f112, %f12, %f102;
	mul.f32 	%f113, %f112, %f106;
	mul.f32 	%f114, %f12, %f103;
	mul.f32 	%f115, %f114, %f107;
	add.s64 	%rd41, %rd10, %rd38;
	st.global.v4.f32 	[%rd41], {%f109, %f111, %f113, %f115};
	add.s32 	%r115, %r139, %r26;
	mul.wide.u32 	%rd42, %r146, 16;
	add.s64 	%rd43, %rd5, %rd42;
	ld.global.nc.v4.f32 	{%f116, %f117, %f118, %f119}, [%rd43];
	add.s64 	%rd44, %rd1, %rd42;
	ld.global.nc.v4.f32 	{%f120, %f121, %f122, %f123}, [%rd44];
	mul.f32 	%f124, %f12, %f116;
	mul.f32 	%f125, %f124, %f120;
	mul.f32 	%f126, %f12, %f117;
	mul.f32 	%f127, %f126, %f121;
	mul.f32 	%f128, %f12, %f118;
	mul.f32 	%f129, %f128, %f122;
	mul.f32 	%f130, %f12, %f119;
	mul.f32 	%f131, %f130, %f123;
	add.s64 	%rd45, %rd10, %rd42;
	st.global.v4.f32 	[%rd45], {%f125, %f127, %f129, %f131};
	add.s32 	%r116, %r115, %r26;
	mul.wide.u32 	%rd46, %r148, 16;
	add.s64 	%rd47, %rd5, %rd46;
	ld.global.nc.v4.f32 	{%f132, %f133, %f134, %f135}, [%rd47];
	add.s64 	%rd48, %rd1, %rd46;
	ld.global.nc.v4.f32 	{%f136, %f137, %f138, %f139}, [%rd48];
	mul.f32 	%f140, %f12, %f132;
	mul.f32 	%f141, %f140, %f136;
	mul.f32 	%f142, %f12, %f133;
	mul.f32 	%f143, %f142, %f137;
	mul.f32 	%f144, %f12, %f134;
	mul.f32 	%f145, %f144, %f138;
	mul.f32 	%f146, %f12, %f135;
	mul.f32 	%f147, %f146, %f139;
	add.s64 	%rd49, %rd10, %rd46;
	st.global.v4.f32 	[%rd49], {%f141, %f143, %f145, %f147};
	add.s32 	%r117, %r116, %r26;
	mul.wide.u32 	%rd50, %r147, 16;
	add.s64 	%rd51, %rd5, %rd50;
	ld.global.nc.v4.f32 	{%f148, %f149, %f150, %f151}, [%rd51];
	add.s64 	%rd52, %rd1, %rd50;
	ld.global.nc.v4.f32 	{%f152, %f153, %f154, %f155}, [%rd52];
	mul.f32 	%f156, %f12, %f148;
	mul.f32 	%f157, %f156, %f152;
	mul.f32 	%f158, %f12, %f149;
	mul.f32 	%f159, %f158, %f153;
	mul.f32 	%f160, %f12, %f150;
	mul.f32 	%f161, %f160, %f154;
	mul.f32 	%f162, %f12, %f151;
	mul.f32 	%f163, %f162, %f155;
	add.s64 	%rd53, %rd10, %rd50;
	st.global.v4.f32 	[%rd53], {%f157, %f159, %f161, %f163};
	add.s32 	%r139, %r117, %r26;
	add.s32 	%r148, %r148, %r52;
	add.s32 	%r147, %r147, %r52;
	add.s32 	%r146, %r146, %r52;
	setp.lt.u32 	%p28, %r139, %r3;
	@%p28 bra 	$L__BB4_28;
$L__BB4_29:
	ret;

}
	// .globl	lux_rms_norm_batched_f32_kernel
.visible .entry lux_rms_norm_batched_f32_kernel(
	.param .u64 .ptr .align 1 lux_rms_norm_batched_f32_kernel_param_0,
	.param .u64 .ptr .align 1 lux_rms_norm_batched_f32_kernel_param_1,
	.param .u64 .ptr .align 1 lux_rms_norm_batched_f32_kernel_param_2,
	.param .f32 lux_rms_norm_batched_f32_kernel_param_3,
	.param .u32 lux_rms_norm_batched_f32_kernel_param_4,
	.param .u32 lux_rms_norm_batched_f32_kernel_param_5,
	.param .u32 lux_rms_norm_batched_f32_kernel_param_6
)
{
	.reg .pred 	%p<24>;
	.reg .b32 	%r<51>;
	.reg .b32 	%f<45>;
	.reg .b64 	%rd<21>;
	// demoted variable
	.shared .align 4 .f32 _ZZ31lux_rms_norm_batched_f32_kernelE6s_rstd;
	ld.param.u64 	%rd7, [lux_rms_norm_batched_f32_kernel_param_0];
	ld.param.u64 	%rd8, [lux_rms_norm_batched_f32_kernel_param_1];
	ld.param.u64 	%rd9, [lux_rms_norm_batched_f32_kernel_param_2];
	ld.param.f32 	%f10, [lux_rms_norm_batched_f32_kernel_param_3];
	ld.param.u32 	%r16, [lux_rms_norm_batched_f32_kernel_param_4];
	ld.param.u32 	%r17, [lux_rms_norm_batched_f32_kernel_param_5];
	ld.param.u32 	%r18, [lux_rms_norm_batched_f32_kernel_param_6];
	mov.u32 	%r1, %tid.x;
	setp.eq.s32 	%p1, %r18, 0;
	@%p1 bra 	$L__BB5_19;
	mov.u32 	%r2, %ntid.x;
	and.b32  	%r3, %r1, 31;
	shr.u32 	%r20, %r1, 3;
	mov.u32 	%r21, _ZZ20block_reduce_sum_f32fE6shared;
	add.s32 	%r4, %r21, %r20;
	shl.b32 	%r22, %r1, 2;
	and.b32  	%r23, %r22, 124;
	add.s32 	%r5, %r21, %r23;
	cvt.rn.f32.u32 	%f1, %r17;
	mov.u32 	%r24, %ctaid.x;
	mul.lo.s32 	%r6, %r18, %r24;
	cvta.to.global.u64 	%rd1, %rd8;
	cvta.to.global.u64 	%rd2, %rd9;
	cvta.to.global.u64 	%rd3, %rd7;
	mov.b32 	%r47, 0;
$L__BB5_2:
	add.s32 	%r8, %r47, %r6;
	setp.ge.u32 	%p2, %r8, %r16;
	@%p2 bra 	$L__BB5_19;
	setp.ge.u32 	%p3, %r1, %r17;
	mul.lo.s32 	%r25, %r8, %r17;
	cvt.u64.u32 	%rd4, %r25;
	mul.wide.u32 	%rd10, %r25, 4;
	add.s64 	%rd5, %rd1, %rd10;
	mov.f32 	%f43, 0f00000000;
	@%p3 bra 	$L__BB5_6;
	mov.f32 	%f43, 0f00000000;
	mov.u32 	%r48, %r1;
$L__BB5_5:
	mul.wide.u32 	%rd11, %r48, 4;
	add.s64 	%rd12, %rd5, %rd11;
	ld.global.nc.f32 	%f13, [%rd12];
	fma.rn.f32 	%f43, %f13, %f13, %f43;
	add.s32 	%r48, %r48, %r2;
	setp.lt.u32 	%p4, %r48, %r17;
	@%p4 bra 	$L__BB5_5;
$L__BB5_6:
	setp.ne.s32 	%p5, %r3, 0;
	mov.b32 	%r26, %f43;
	shfl.sync.down.b32	%r27|%p6, %r26, 16, 31, -1;
	mov.b32 	%f14, %r27;
	add.f32 	%f15, %f43, %f14;
	mov.b32 	%r28, %f15;
	shfl.sync.down.b32	%r29|%p7, %r28, 8, 31, -1;
	mov.b32 	%f16, %r29;
	add.f32 	%f17, %f15, %f16;
	mov.b32 	%r30, %f17;
	shfl.sync.down.b32	%r31|%p8, %r30, 4, 31, -1;
	mov.b32 	%f18, %r31;
	add.f32 	%f19, %f17, %f18;
	mov.b32 	%r32, %f19;
	shfl.sync.down.b32	%r33|%p9, %r32, 2, 31, -1;
	mov.b32 	%f20, %r33;
	add.f32 	%f21, %f19, %f20;
	mov.b32 	%r34, %f21;
	shfl.sync.down.b32	%r35|%p10, %r34, 1, 31, -1;
	mov.b32 	%f22, %r35;
	add.f32 	%f5, %f21, %f22;
	@%p5 bra 	$L__BB5_8;
	st.shared.f32 	[%r4], %f5;
$L__BB5_8:
	shr.u32 	%r36, %r2, 5;
	setp.ge.u32 	%p11, %r1, %r36;
	bar.sync 	0;
	mov.f32 	%f44, 0f00000000;
	@%p11 bra 	$L__BB5_10;
	ld.shared.f32 	%f44, [%r5];
$L__BB5_10:
	setp.gt.u32 	%p12, %r1, 31;
	@%p12 bra 	$L__BB5_13;
	setp.ne.s32 	%p13, %r1, 0;
	mov.b32 	%r37, %f44;
	shfl.sync.down.b32	%r38|%p14, %r37, 16, 31, -1;
	mov.b32 	%f24, %r38;
	add.f32 	%f25, %f44, %f24;
	mov.b32 	%r39, %f25;
	shfl.sync.down.b32	%r40|%p15, %r39, 8, 31, -1;
	mov.b32 	%f26, %r40;
	add.f32 	%f27, %f25, %f26;
	mov.b32 	%r41, %f27;
	shfl.sync.down.b32	%r42|%p16, %r41, 4, 31, -1;
	mov.b32 	%f28, %r42;
	add.f32 	%f29, %f27, %f28;
	mov.b32 	%r43, %f29;
	shfl.sync.down.b32	%r44|%p17, %r43, 2, 31, -1;
	mov.b32 	%f30, %r44;
	add.f32 	%f31, %f29, %f30;
	mov.b32 	%r45, %f31;
	shfl.sync.down.b32	%r46|%p18, %r45, 1, 31, -1;
	mov.b32 	%f32, %r46;
	add.f32 	%f8, %f31, %f32;
	@%p13 bra 	$L__BB5_13;
	div.rn.f32 	%f33, %f8, %f1;
	add.f32 	%f34, %f10, %f33;
	rsqrt.approx.f32 	%f35, %f34;
	st.shared.f32 	[_ZZ31lux_rms_norm_batched_f32_kernelE6s_rstd], %f35;
$L__BB5_13:
	setp.ge.u32 	%p19, %r1, %r17;
	bar.sync 	0;
	ld.shared.f32 	%f9, [_ZZ31lux_rms_norm_batched_f32_kernelE6s_rstd];
	@%p19 bra 	$L__BB5_18;
	shl.b64 	%rd13, %rd4, 2;
	add.s64 	%rd6, %rd3, %rd13;
	setp.eq.s64 	%p20, %rd9, 0;
	mov.u32 	%r50, %r1;
	@%p20 bra 	$L__BB5_15;
	bra.uni 	$L__BB5_17;
$L__BB5_15:
	mov.u32 	%r49, %r1;
$L__BB5_16:
	mul.wide.u32 	%rd18, %r49, 4;
	add.s64 	%rd19, %rd5, %rd18;
	ld.global.nc.f32 	%f40, [%rd19];
	mul.f32 	%f41, %f9, %f40;
	add.s64 	%rd20, %rd6, %rd18;
	st.global.f32 	[%rd20], %f41;
	add.s32 	%r49, %r49, %r2;
	setp.lt.u32 	%p22, %r49, %r17;
	@%p22 bra 	$L__BB5_16;
	bra.uni 	$L__BB5_18;
$L__BB5_17:
	mul.wide.u32 	%rd14, %r50, 4;
	add.s64 	%rd15, %rd5, %rd14;
	ld.global.nc.f32 	%f36, [%rd15];
	mul.f32 	%f37, %f9, %f36;
	add.s64 	%rd16, %rd2, %rd14;
	ld.global.nc.f32 	%f38, [%rd16];
	mul.f32 	%f39, %f37, %f38;
	add.s64 	%rd17, %rd6, %rd14;
	st.global.f32 	[%rd17], %f39;
	add.s32 	%r50, %r50, %r2;
	setp.lt.u32 	%p21, %r50, %r17;
	@%p21 bra 	$L__BB5_17;
$L__BB5_18:
	bar.sync 	0;
	add.s32 	%r47, %r47, 1;
	setp.ne.s32 	%p23, %r47, %r18;
	@%p23 bra 	$L__BB5_2;
$L__BB5_19:
	ret;

}


// ===== COMPILED SASS (sm_100) =====

	.target	sm_100

	.elftype	@"ET_EXEC"


//--------------------- .note.nv.tkinfo           --------------------------
	.section	.note.nv.tkinfo,"",@"SHT_NOTE"
	.sectionflags	@"SHF_NOTE_NV_TKINFO"
	.tkinfo
        /*0018*/ 	.word	0x00000002
        /*0030*/ 	.string	""
        /*0030*/ 	.string	"ptxas"
        /*0030*/ 	.string	"Cuda compilation tools, release 13.0, V13.0.88"
        /*0030*/ 	.string	"Build cuda_13.0.r13.0/compiler.36424714_0"
        /*0030*/ 	.string	"-arch sm_100 -m 64 "



//--------------------- .note.nv.cuinfo           --------------------------
	.section	.note.nv.cuinfo,"",@"SHT_NOTE"
	.sectionflags	@"SHF_NOTE_NV_CUINFO"
        /*0018*/ 	.short	0x0002
        /*001a*/ 	.short	0x0064
        /*001c*/ 	.short	0x0082
	.zero		2


//--------------------- .nv.info                  --------------------------
	.section	.nv.info,"",@"SHT_CUDA_INFO"
	.align	4


	//----- nvinfo : EIATTR_REGCOUNT
	.align		4
        /*0000*/ 	.byte	0x04, 0x2f
        /*0002*/ 	.short	(.L_1 - .L_0)
	.align		4
.L_0:
        /*0004*/ 	.word	index@(lux_rms_norm_f32_kernel)
        /*0008*/ 	.word	0x00000016


	//----- nvinfo : EIATTR_FRAME_SIZE
	.align		4
.L_1:
        /*000c*/ 	.byte	0x04, 0x11
        /*000e*/ 	.short	(.L_3 - .L_2)
	.align		4
.L_2:
        /*0010*/ 	.word	index@($__internal_5_$__cuda_sm3x_div_rn_noftz_f32_slowpath)
        /*0014*/ 	.word	0x00000000


	//----- nvinfo : EIATTR_FRAME_SIZE
	.align		4
.L_3:
        /*0018*/ 	.byte	0x04, 0x11
        /*001a*/ 	.short	(.L_5 - .L_4)
	.align		4
.L_4:
        /*001c*/ 	.word	index@(lux_rms_norm_f32_kernel)
        /*0020*/ 	.word	0x00000000


	//----- nvinfo : EIATTR_REGCOUNT
	.align		4
.L_5:
        /*0024*/ 	.byte	0x04, 0x2f
        /*0026*/ 	.short	(.L_7 - .L_6)
	.align		4
.L_6:
        /*0028*/ 	.word	index@(lux_rms_norm_f16_kernel)
        /*002c*/ 	.word	0x00000016


	//----- nvinfo : EIATTR_FRAME_SIZE
	.align		4
.L_7:
        /*0030*/ 	.byte	0x04, 0x11
        /*0032*/ 	.short	(.L_9 - .L_8)
	.align		4
.L_8:
        /*0034*/ 	.word	index@($__internal_4_$__cuda_sm3x_div_rn_noftz_f32_slowpath)
        /*0038*/ 	.word	0x00000000


	//----- nvinfo : EIATTR_FRAME_SIZE
	.align		4
.L_9:
        /*003c*/ 	.byte	0x04, 0x11
        /*003e*/ 	.short	(.L_11 - .L_10)
	.align		4
.L_10:
        /*0040*/ 	.word	index@(lux_rms_norm_f16_kernel)
        /*0044*/ 	.word	0x00000000


	//----- nvinfo : EIATTR_REGCOUNT
	.align		4
.L_11:
        /*0048*/ 	.byte	0x04, 0x2f
        /*004a*/ 	.short	(.L_13 - .L_12)
	.align		4
.L_12:
        /*004c*/ 	.word	index@(lux_rms_norm_residual_f32_kernel)
        /*0050*/ 	.word	0x00000014


	//----- nvinfo : EIATTR_FRAME_SIZE
	.align		4
.L_13:
        /*0054*/ 	.byte	0x04, 0x11
        /*0056*/ 	.short	(.L_15 - .L_14)
	.align		4
.L_14:
        /*0058*/ 	.word	index@($__internal_3_$__cuda_sm3x_div_rn_noftz_f32_slowpath)
        /*005c*/ 	.word	0x00000000


	//----- nvinfo : EIATTR_FRAME_SIZE
	.align		4
.L_15:
        /*0060*/ 	.byte	0x04, 0x11
        /*0062*/ 	.short	(.L_17 - .L_16)
	.align		4
.L_16:
        /*0064*/ 	.word	index@(lux_rms_norm_residual_f32_kernel)
        /*0068*/ 	.word	0x00000000


	//----- nvinfo : EIATTR_REGCOUNT
	.align		4
.L_17:
        /*006c*/ 	.byte	0x04, 0x2f
        /*006e*/ 	.short	(.L_19 - .L_18)
	.align		4
.L_18:
        /*0070*/ 	.word	index@(lux_rms_norm_backward_f32_kernel)
        /*0074*/ 	.word	0x0000001c


	//----- nvinfo : EIATTR_FRAME_SIZE
	.align		4
.L_19:
        /*0078*/ 	.byte	0x04, 0x11
        /*007a*/ 	.short	(.L_21 - .L_20)
	.align		4
.L_20:
        /*007c*/ 	.word	index@($__internal_2_$__cuda_sm3x_div_rn_noftz_f32_slowpath)
        /*0080*/ 	.word	0x00000000


	//----- nvinfo : EIATTR_FRAME_SIZE
	.align		4
.L_21:
        /*0084*/ 	.byte	0x04, 0x11
        /*0086*/ 	.short	(.L_23 - .L_22)
	.align		4
.L_22:
        /*0088*/ 	.word	index@(lux_rms_norm_backward_f32_kernel)
        /*008c*/ 	.word	0x00000000


	//----- nvinfo : EIATTR_REGCOUNT
	.align		4
.L_23:
        /*0090*/ 	.byte	0x04, 0x2f
        /*0092*/ 	.short	(.L_25 - .L_24)
	.align		4
.L_24:
        /*0094*/ 	.word	index@(lux_rms_norm_vectorized_f32_kernel)
        /*0098*/ 	.word	0x00000028


	//----- nvinfo : EIATTR_FRAME_SIZE
	.align		4
.L_25:
        /*009c*/ 	.byte	0x04, 0x11
        /*009e*/ 	.short	(.L_27 - .L_26)
	.align		4
.L_26:
        /*00a0*/ 	.word	index@($__internal_1_$__cuda_sm3x_div_rn_noftz_f32_slowpath)
        /*00a4*/ 	.word	0x00000000


	//----- nvinfo : EIATTR_FRAME_SIZE
	.align		4
.L_27:
        /*00a8*/ 	.byte	0x04, 0x11
        /*00aa*/ 	.short	(.L_29 - .L_28)
	.align		4
.L_28:
        /*00ac*/ 	.word	index@(lux_rms_norm_vectorized_f32_kernel)
        /*00b0*/ 	.word	0x00000000


	//----- nvinfo : EIATTR_REGCOUNT
	.align		4
.L_29:
        /*00b4*/ 	.byte	0x04, 0x2f
        /*00b6*/ 	.short	(.L_31 - .L_30)
	.align		4
.L_30:
        /*00b8*/ 	.word	index@(lux_rms_norm_batched_f32_kernel)
        /*00bc*/ 	.word	0x0000001a


	//----- nvinfo : EIATTR_FRAME_SIZE
	.align		4
.L_31:
        /*00c0*/ 	.byte	0x04, 0x11
        /*00c2*/ 	.short	(.L_33 - .L_32)
	.align		4
.L_32:
        /*00c4*/ 	.word	index@($__internal_0_$__cuda_sm3x_div_rn_noftz_f32_slowpath)
        /*00c8*/ 	.word	0x00000000


	//----- nvinfo : EIATTR_FRAME_SIZE
	.align		4
.L_33:
        /*00cc*/ 	.byte	0x04, 0x11
        /*00ce*/ 	.short	(.L_35 - .L_34)
	.align		4
.L_34:
        /*00d0*/ 	.word	index@(lux_rms_norm_batched_f32_kernel)
        /*00d4*/ 	.word	0x00000000


	//----- nvinfo : EIATTR_MIN_STACK_SIZE
	.align		4
.L_35:
        /*00d8*/ 	.byte	0x04, 0x12
        /*00da*/ 	.short	(.L_37 - .L_36)
	.align		4
.L_36:
        /*00dc*/ 	.word	index@(lux_rms_norm_batched_f32_kernel)
        /*00e0*/ 	.word	0x00000000


	//----- nvinfo : EIATTR_MIN_STACK_SIZE
	.align		4
.L_37:
        /*00e4*/ 	.byte	0x04, 0x12
        /*00e6*/ 	.short	(.L_39 - .L_38)
	.align		4
.L_38:
        /*00e8*/ 	.word	index@(lux_rms_norm_vectorized_f32_kernel)
        /*00ec*/ 	.word	0x00000000


	//----- nvinfo : EIATTR_MIN_STACK_SIZE
	.align		4
.L_39:
        /*00f0*/ 	.byte	0x04, 0x12
        /*00f2*/ 	.short	(.L_41 - .L_40)
	.align		4
.L_40:
        /*00f4*/ 	.word	index@(lux_rms_norm_backward_f32_kernel)
        /*00f8*/ 	.word	0x00000000


	//----- nvinfo : EIATTR_MIN_STACK_SIZE
	.align		4
.L_41:
        /*00fc*/ 	.byte	0x04, 0x12
        /*00fe*/ 	.short	(.L_43 - .L_42)
	.align		4
.L_42:
        /*0100*/ 	.word	index@(lux_rms_norm_residual_f32_kernel)
        /*0104*/ 	.word	0x00000000


	//----- nvinfo : EIATTR_MIN_STACK_SIZE
	.align		4
.L_43:
        /*0108*/ 	.byte	0x04, 0x12
        /*010a*/ 	.short	(.L_45 - .L_44)
	.align		4
.L_44:
        /*010c*/ 	.word	index@(lux_rms_norm_f16_kernel)
        /*0110*/ 	.word	0x00000000


	//----- nvinfo : EIATTR_MIN_STACK_SIZE
	.align		4
.L_45:
        /*0114*/ 	.byte	0x04, 0x12
        /*0116*/ 	.short	(.L_47 - .L_46)
	.align		4
.L_46:
        /*0118*/ 	.word	index@(lux_rms_norm_f32_kernel)
        /*011c*/ 	.word	0x00000000
.L_47:


//--------------------- .nv.compat                --------------------------
	.section	.nv.compat,"",@"SHT_CUDA_COMPAT_INFO"
	.align	4
        /*0000*/ 	.byte	0x02, 0x09, 0x00, 0x00, 0x02, 0x02, 0x01, 0x00, 0x02, 0x05, 0x05, 0x00, 0x03, 0x07, 0x01, 0x01
        /*0010*/ 	.byte	0x02, 0x03, 0x00, 0x00, 0x02, 0x06, 0x01, 0x00, 0x04, 0x0b, 0x08, 0x00, 0x01, 0x00, 0x00, 0x00
        /*0020*/ 	.byte	0x00, 0x00, 0x00, 0x00


//--------------------- .nv.info.lux_rms_norm_batched_f32_kernel --------------------------
	.section	.nv.info.lux_rms_norm_batched_f32_kernel,"",@"SHT_CUDA_INFO"
	.sectionflags	@""
	.align	4


	//----- nvinfo : EIATTR_CUDA_API_VERSION
	.align		4
        /*0000*/ 	.byte	0x04, 0x37
        /*0002*/ 	.short	(.L_49 - .L_48)
.L_48:
        /*0004*/ 	.word	0x00000082


	//----- nvinfo : EIATTR_KPARAM_INFO
	.align		4
.L_49:
        /*0008*/ 	.byte	0x04, 0x17
        /*000a*/ 	.short	(.L_51 - .L_50)
.L_50:
        /*000c*/ 	.word	0x00000000
        /*0010*/ 	.short	0x0006
        /*0012*/ 	.short	0x0024
        /*0014*/ 	.byte	0x00, 0xf0, 0x11, 0x00


	//----- nvinfo : EIATTR_KPARAM_INFO
	.align		4
.L_51:
        /*0018*/ 	.byte	0x04, 0x17
        /*001a*/ 	.short	(.L_53 - .L_52)
.L_52:
        /*001c*/ 	.word	0x00000000
        /*0020*/ 	.short	0x0005
        /*0022*/ 	.short	0x0020
        /*0024*/ 	.byte	0x00, 0xf0, 0x11, 0x00


	//----- nvinfo : EIATTR_KPARAM_INFO
	.align		4
.L_53:
        /*0028*/ 	.byte	0x04, 0x17
        /*002a*/ 	.short	(.L_55 - .L_54)
.L_54:
        /*002c*/ 	.word	0x00000000
        /*0030*/ 	.short	0x0004
        /*0032*/ 	.short	0x001c
        /*0034*/ 	.byte	0x00, 0xf0, 0x11, 0x00


	//----- nvinfo : EIATTR_KPARAM_INFO
	.align		4
.L_55:
        /*0038*/ 	.byte	0x04, 0x17
        /*003a*/ 	.short	(.L_57 - .L_56)
.L_56:
        /*003c*/ 	.word	0x00000000
        /*0040*/ 	.short	0x0003
        /*0042*/ 	.short	0x0018
        /*0044*/ 	.byte	0x00, 0xf0, 0x11, 0x00


	//----- nvinfo : EIATTR_KPARAM_INFO
	.align		4
.L_57:
        /*0048*/ 	.byte	0x04, 0x17
        /*004a*/ 	.short	(.L_59 - .L_58)
.L_58:
        /*004c*/ 	.word	0x00000000
        /*0050*/ 	.short	0x0002
        /*0052*/ 	.short	0x0010
        /*0054*/ 	.byte	0x00, 0xf5, 0x21, 0x00


	//----- nvinfo : EIATTR_KPARAM_INFO
	.align		4
.L_59:
        /*0058*/ 	.byte	0x04, 0x17
        /*005a*/ 	.short	(.L_61 - .L_60)
.L_60:
        /*005c*/ 	.word	0x00000000
        /*0060*/ 	.short	0x0001
        /*0062*/ 	.short	0x0008
        /*0064*/ 	.byte	0x00, 0xf5, 0x21, 0x00


	//----- nvinfo : EIATTR_KPARAM_INFO
	.align		4
.L_61:
        /*0068*/ 	.byte	0x04, 0x17
        /*006a*/ 	.short	(.L_63 - .L_62)
.L_62:
        /*006c*/ 	.word	0x00000000
        /*0070*/ 	.short	0x0000
        /*0072*/ 	.short	0x0000
        /*0074*/ 	.byte	0x00, 0xf5, 0x21, 0x00


	//----- nvinfo : EIATTR_SPARSE_MMA_MASK
	.align		4
.L_63:
        /*0078*/ 	.byte	0x03, 0x50
        /*007a*/ 	.short	0x0000


	//----- nvinfo : EIATTR_MAXREG_COUNT
	.align		4
        /*007c*/ 	.byte	0x03, 0x1b
        /*007e*/ 	.short	0x00ff


	//----- nvinfo : EIATTR_NUM_BARRIERS
	.align		4
        /*0080*/ 	.byte	0x02, 0x4c
        /*0082*/ 	.byte	0x01
	.zero		1


	//----- nvinfo : EIATTR_MERCURY_ISA_VERSION
	.align		4
        /*0084*/ 	.byte	0x03, 0x5f
        /*0086*/ 	.short	0x0101


	//----- nvinfo : EIATTR_COOP_GROUP_MASK_REGIDS
	.align		4
        /*0088*/ 	.byte	0x04, 0x29
        /*008a*/ 	.short	(.L_65 - .L_64)


	//   ....[0]....
.L_64:
        /*008c*/ 	.word	0xffffffff


	//   ....[1]....
        /*0090*/ 	.word	0xffffffff


	//   ....[2]....
        /*0094*/ 	.word	0xffffffff


	//   ....[3]....
        /*0098*/ 	.word	0xffffffff


	//   ....[4]....
        /*009c*/ 	.word	0xffffffff


	//   ....[5]....
        /*00a0*/ 	.word	0xffffffff


	//   ....[6]....
        /*00a4*/ 	.word	0xffffffff


	//   ....[7]....
        /*00a8*/ 	.word	0xffffffff


	//   ....[8]....
        /*00ac*/ 	.word	0xffffffff


	//   ....[9]....
        /*00b0*/ 	.word	0xffffffff


	//   ....[10]....
        /*00b4*/ 	.word	0x0500000c


	//   ....[11]....
        /*00b8*/ 	.word	0x0500000c


	//   ....[12]....
        /*00bc*/ 	.word	0x0500000c


	//   ....[13]....
        /*00c0*/ 	.word	0x0500000c


	//   ....[14]....
        /*00c4*/ 	.word	0x0500000c


	//----- nvinfo : EIATTR_COOP_GROUP_INSTR_OFFSETS
	.align		4
.L_65:
        /*00c8*/ 	.byte	0x04, 0x28
        /*00ca*/ 	.short	(.L_67 - .L_66)


	//   ....[0]....
.L_66:
        /*00cc*/ 	.word	0x000002b0


	//   ....[1]....
        /*00d0*/ 	.word	0x00000310


	//   ....[2]....
        /*00d4*/ 	.word	0x00000330


	//   ....[3]....
        /*00d8*/ 	.word	0x00000350


	//   ....[4]....
        /*00dc*/ 	.word	0x00000370


	//   ....[5]....
        /*00e0*/ 	.word	0x00000410


	//   ....[6]....
        /*00e4*/ 	.word	0x00000430


	//   ....[7]....
        /*00e8*/ 	.word	0x00000450


	//   ....[8]....
        /*00ec*/ 	.word	0x00000470


	//   ....[9]....
        /*00f0*/ 	.word	0x00000490


	//   ....[10]....
        /*00f4*/ 	.word	0x00000950


	//   ....[11]....
        /*00f8*/ 	.word	0x000009c0


	//   ....[12]....
        /*00fc*/ 	.word	0x00000a30


	//   ....[13]....
        /*0100*/ 	.word	0x00000aa0


	//   ....[14]....
        /*0104*/ 	.word	0x00000b10


	//----- nvinfo : EIATTR_VRC_CTA_INIT_COUNT
	.align		4
.L_67:
        /*0108*/ 	.byte	0x02, 0x4a
	.zero		1
	.zero		1


	//----- nvinfo : EIATTR_EXIT_INSTR_OFFSETS
	.align		4
        /*010c*/ 	.byte	0x04, 0x1c
        /*010e*/ 	.short	(.L_69 - .L_68)


	//   ....[0]....
.L_68:
        /*0110*/ 	.word	0x00000030


	//   ....[1]....
        /*0114*/ 	.word	0x00000180


	//   ....[2]....
        /*0118*/ 	.word	0x00000900


	//----- nvinfo : EIATTR_CRS_STACK_SIZE
	.align		4
.L_69:
        /*011c*/ 	.byte	0x04, 0x1e
        /*011e*/ 	.short	(.L_71 - .L_70)
.L_70:
        /*0120*/ 	.word	0x00000000


	//----- nvinfo : EIATTR_CBANK_PARAM_SIZE
	.align		4
.L_71:
        /*0124*/ 	.byte	0x03, 0x19
        /*0126*/ 	.short	0x0028


	//----- nvinfo : EIATTR_PARAM_CBANK
	.align		4
        /*0128*/ 	.byte	0x04, 0x0a
        /*012a*/ 	.short	(.L_73 - .L_72)
	.align		4
.L_72:
        /*012c*/ 	.word	index@(.nv.constant0.lux_rms_norm_batched_f32_kernel)
        /*0130*/ 	.short	0x0380
        /*0132*/ 	.short	0x0028


	//----- nvinfo : EIATTR_SW_WAR
	.align		4
.L_73:
        /*0134*/ 	.byte	0x04, 0x36
        /*0136*/ 	.short	(.L_75 - .L_74)
.L_74:
        /*0138*/ 	.word	0x00000008
.L_75:


//--------------------- .nv.info.lux_rms_norm_vectorized_f32_kernel --------------------------
	.section	.nv.info.lux_rms_norm_vectorized_f32_kernel,"",@"SHT_CUDA_INFO"
	.sectionflags	@""
	.align	4


	//----- nvinfo : EIATTR_CUDA_API_VERSION
	.align		4
        /*0000*/ 	.byte	0x04, 0x37
        /*0002*/ 	.short	(.L_77 - .L_76)
.L_76:
        /*0004*/ 	.word	0x00000082


	//----- nvinfo : EIATTR_KPARAM_INFO
	.align		4
.L_77:
        /*0008*/ 	.byte	0x04, 0x17
        /*000a*/ 	.short	(.L_79 - .L_78)
.L_78:
        /*000c*/ 	.word	0x00000000
        /*0010*/ 	.short	0x0005
        /*0012*/ 	.short	0x0020
        /*0014*/ 	.byte	0x00, 0xf0, 0x11, 0x00


	//----- nvinfo : EIATTR_KPARAM_INFO
	.align		4
.L_79:
        /*0018*/ 	.byte	0x04, 0x17
        /*001a*/ 	.short	(.L_81 - .L_80)
.L_80:
        /*001c*/ 	.word	0x00000000
        /*0020*/ 	.short	0x0004
        /*0022*/ 	.short	0x001c
        /*0024*/ 	.byte	0x00, 0xf0, 0x11, 0x00


	//----- nvinfo : EIATTR_KPARAM_INFO
	.align		4
.L_81:
        /*0028*/ 	.byte	0x04, 0x17
        /*002a*/ 	.short	(.L_83 - .L_82)
.L_82:
        /*002c*/ 	.word	0x00000000
        /*0030*/ 	.short	0x0003
        /*0032*/ 	.short	0x0018
        /*0034*/ 	.byte	0x00, 0xf0, 0x11, 0x00


	//----- nvinfo : EIATTR_KPARAM_INFO
	.align		4
.L_83:
        /*0038*/ 	.byte	0x04, 0x17
        /*003a*/ 	.short	(.L_85 - .L_84)
.L_84:
        /*003c*/ 	.word	0x00000000
        /*0040*/ 	.short	0x0002
        /*0042*/ 	.short	0x0010
        /*0044*/ 	.byte	0x00, 0xf5, 0x21, 0x00


	//----- nvinfo : EIATTR_KPARAM_INFO
	.align		4
.L_85:
        /*0048*/ 	.byte	0x04, 0x17
        /*004a*/ 	.short	(.L_87 - .L_86)
.L_86:
        /*004c*/ 	.word	0x00000000
        /*0050*/ 	.short	0x0001
        /*0052*/ 	.short	0x0008
        /*0054*/ 	.byte	0x00, 0xf5, 0x21, 0x00


	//----- nvinfo : EIATTR_KPARAM_INFO
	.align		4
.L_87:
        /*0058*/ 	.byte	0x04, 0x17
        /*005a*/ 	.short	(.L_89 - .L_88)
.L_88:
        /*005c*/ 	.word	0x00000000
        /*0060*/ 	.short	0x0000
        /*0062*/ 	.short	0x0000
        /*0064*/ 	.byte	0x00, 0xf5, 0x21, 0x00


	//----- nvinfo : EIATTR_SPARSE_MMA_MASK
	.align		4
.L_89:
        /*0068*/ 	.byte	0x03, 0x50
        /*006a*/ 	.short	0x0000


	//----- nvinfo : EIATTR_MAXREG_COUNT
	.align		4
        /*006c*/ 	.byte	0x03, 0x1b
        /*006e*/ 	.short	0x00ff


	//----- nvinfo : EIATTR_NUM_BARRIERS
	.align		4
        /*0070*/ 	.byte	0x02, 0x4c
        /*0072*/ 	.byte	0x01
	.zero		1


	//----- nvinfo : EIATTR_MERCURY_ISA_VERSION
	.align		4
        /*0074*/ 	.byte	0x03, 0x5f
        /*0076*/ 	.short	0x0101


	//----- nvinfo : EIATTR_COOP_GROUP_MASK_REGIDS
	.align		4
        /*0078*/ 	.byte	0x04, 0x29
        /*007a*/ 	.short	(.L_91 - .L_90)


	//   ....[0]....
.L_90:
        /*007c*/ 	.word	0xffffffff


	//   ....[1]....
        /*0080*/ 	.word	0xffffffff


	//   ....[2]....
        /*0084*/ 	.word	0xffffffff


	//   ....[3]....
        /*0088*/ 	.word	0xffffffff


	//   ....[4]....
        /*008c*/ 	.word	0xffffffff


	//   ....[5]....
        /*0090*/ 	.word	0xffffffff


	//   ....[6]....
        /*0094*/ 	.word	0xffffffff


	//   ....[7]....
        /*0098*/ 	.word	0xffffffff


	//   ....[8]....
        /*009c*/ 	.word	0xffffffff


	//   ....[9]....
        /*00a0*/ 	.word	0xffffffff


	//   ....[10]....
        /*00a4*/ 	.word	0x0500000a


	//   ....[11]....
        /*00a8*/ 	.word	0x0500000a


	//   ....[12]....
        /*00ac*/ 	.word	0x0500000a


	//   ....[13]....
        /*00b0*/ 	.word	0x0500000a


	//   ....[14]....
        /*00b4*/ 	.word	0x0500000a


	//----- nvinfo : EIATTR_COOP_GROUP_INSTR_OFFSETS
	.align		4
.L_91:
        /*00b8*/ 	.byte	0x04, 0x28
        /*00ba*/ 	.short	(.L_93 - .L_92)


	//   ....[0]....
.L_92:
        /*00bc*/ 	.word	0x00000700


	//   ....[1]....
        /*00c0*/ 	.word	0x00000740


	//   ....[2]....
        /*00c4*/ 	.word	0x00000770


	//   ....[3]....
        /*00c8*/ 	.word	0x000007c0


	//   ....[4]....
        /*00cc*/ 	.word	0x00000840


	//   ....[5]....
        /*00d0*/ 	.word	0x00000900


	//   ....[6]....
        /*00d4*/ 	.word	0x00000920


	//   ....[7]....
        /*00d8*/ 	.word	0x00000940


	//   ....[8]....
        /*00dc*/ 	.word	0x00000960


	//   ....[9]....
        /*00e0*/ 	.word	0x00000980


	//   ....[10]....
        /*00e4*/ 	.word	0x00001a20


	//   ....[11]....
        /*00e8*/ 	.word	0x00001a90


	//   ....[12]....
        /*00ec*/ 	.word	0x00001b00


	//   ....[13]....
        /*00f0*/ 	.word	0x00001b70


	//   ....[14]....
        /*00f4*/ 	.word	0x00001be0


	//----- nvinfo : EIATTR_VRC_CTA_INIT_COUNT
	.align		4
.L_93:
        /*00f8*/ 	.byte	0x02, 0x4a
	.zero		1
	.zero		1


	//----- nvinfo : EIATTR_EXIT_INSTR_OFFSETS
	.align		4
        /*00fc*/ 	.byte	0x04, 0x1c
        /*00fe*/ 	.short	(.L_95 - .L_94)


	//   ....[0]....
.L_94:
        /*0100*/ 	.word	0x00000040


	//   ....[1]....
        /*0104*/ 	.word	0x00000b90


	//   ....[2]....
        /*0108*/ 	.word	0x00000f50


	//   ....[3]....
        /*010c*/ 	.word	0x00001200


	//   ....[4]....
        /*0110*/ 	.word	0x00001590


	//   ....[5]....
        /*0114*/ 	.word	0x000019d0


	//----- nvinfo : EIATTR_CRS_STACK_SIZE
	.align		4
.L_95:
        /*0118*/ 	.byte	0x04, 0x1e
        /*011a*/ 	.short	(.L_97 - .L_96)
.L_96:
        /*011c*/ 	.word	0x00000000


	//----- nvinfo : EIATTR_CBANK_PARAM_SIZE
	.align		4
.L_97:
        /*0120*/ 	.byte	0x03, 0x19
        /*0122*/ 	.short	0x0024


	//----- nvinfo : EIATTR_PARAM_CBANK
	.align		4
        /*0124*/ 	.byte	0x04, 0x0a
        /*0126*/ 	.short	(.L_99 - .L_98)
	.align		4
.L_98:
        /*0128*/ 	.word	index@(.nv.constant0.lux_rms_norm_vectorized_f32_kernel)
        /*012c*/ 	.short	0x0380
        /*012e*/ 	.short	0x0024


	//----- nvinfo : EIATTR_SW_WAR
	.align		4
.L_99:
        /*0130*/ 	.byte	0x04, 0x36
        /*0132*/ 	.short	(.L_101 - .L_100)
.L_100:
        /*0134*/ 	.word	0x00000008
.L_101:


//--------------------- .nv.info.lux_rms_norm_backward_f32_kernel --------------------------
	.section	.nv.info.lux_rms_norm_backward_f32_kernel,"",@"SHT_CUDA_INFO"
	.sectionflags	@""
	.align	4


	//----- nvinfo : EIATTR_CUDA_API_VERSION
	.align		4
        /*0000*/ 	.byte	0x04, 0x37
        /*0002*/ 	.short	(.L_103 - .L_102)
.L_102:
        /*0004*/ 	.word	0x00000082


	//----- nvinfo : EIATTR_KPARAM_INFO
	.align		4
.L_103:
        /*0008*/ 	.byte	0x04, 0x17
        /*000a*/ 	.short	(.L_105 - .L_104)
.L_104:
        /*000c*/ 	.word	0x00000000
        /*0010*/ 	.short	0x0007
        /*0012*/ 	.short	0x0034
        /*0014*/ 	.byte	0x00, 0xf0, 0x11, 0x00


	//----- nvinfo : EIATTR_KPARAM_INFO
	.align		4
.L_105:
        /*0018*/ 	.byte	0x04, 0x17
        /*001a*/ 	.short	(.L_107 - .L_106)
.L_106:
        /*001c*/ 	.word	0x00000000
        /*0020*/ 	.short	0x0006
        /*0022*/ 	.short	0x0030
        /*0024*/ 	.byte	0x00, 0xf0, 0x11, 0x00


	//----- nvinfo : EIATTR_KPARAM_INFO
	.align		4
.L_107:
        /*0028*/ 	.byte	0x04, 0x17
        /*002a*/ 	.short	(.L_109 - .L_108)
.L_108:
        /*002c*/ 	.word	0x00000000
        /*0030*/ 	.short	0x0005
        /*0032*/ 	.short	0x0028
        /*0034*/ 	.byte	0x00, 0xf5, 0x21, 0x00


	//----- nvinfo : EIATTR_KPARAM_INFO
	.align		4
.L_109:
        /*0038*/ 	.byte	0x04, 0x17
        /*003a*/ 	.short	(.L_111 - .L_110)
.L_110:
        /*003c*/ 	.word	0x00000000
        /*0040*/ 	.short	0x0004
        /*0042*/ 	.short	0x0020
        /*0044*/ 	.byte	0x00, 0xf5, 0x21, 0x00


	//----- nvinfo : EIATTR_KPARAM_INFO
	.align		4
.L_111:
        /*0048*/ 	.byte	0x04, 0x17
        /*004a*/ 	.short	(.L_113 - .L_112)
.L_112:
        /*004c*/ 	.word	0x00000000
        /*0050*/ 	.short	0x0003
        /*0052*/ 	.short	0x0018
        /*0054*/ 	.byte	0x00, 0xf5, 0x21, 0x00


	//----- nvinfo : EIATTR_KPARAM_INFO
	.align		4
.L_113:
        /*0058*/ 	.byte	0x04, 0x17
        /*005a*/ 	.short	(.L_115 - .L_114)
.L_114:
        /*005c*/ 	.word	0x00000000
        /*0060*/ 	.short	0x0002
        /*0062*/ 	.short	0x0010
        /*0064*/ 	.byte	0x00, 0xf5, 0x21, 0x00


	//----- nvinfo : EIATTR_KPARAM_INFO
	.align		4
.L_115:
        /*0068*/ 	.byte	0x04, 0x17
        /*006a*/ 	.short	(.L_117 - .L_116)
.L_116:
        /*006c*/ 	.word	0x00000000
        /*0070*/ 	.short	0x0001
        /*0072*/ 	.short	0x0008
        /*0074*/ 	.byte	0x00, 0xf5, 0x21, 0x00


	//----- nvinfo : EIATTR_KPARAM_INFO
	.align		4
.L_117:
        /*0078*/ 	.byte	0x04, 0x17
        /*007a*/ 	.short	(.L_119 - .L_118)
.L_118:
        /*007c*/ 	.word	0x00000000
        /*0080*/ 	.short	0x0000
        /*0082*/ 	.short	0x0000
        /*0084*/ 	.byte	0x00, 0xf5, 0x21, 0x00


	//----- nvinfo : EIATTR_SPARSE_MMA_MASK
	.align		4
.L_119:
        /*0088*/ 	.byte	0x03, 0x50
        /*008a*/ 	.short	0x0000


	//----- nvinfo : EIATTR_MAXREG_COUNT
	.align		4
        /*008c*/ 	.byte	0x03, 0x1b
        /*008e*/ 	.short	0x00ff


	//----- nvinfo : EIATTR_NUM_BARRIERS
	.align		4
        /*0090*/ 	.byte	0x02, 0x4c
        /*0092*/ 	.byte	0x01
	.zero		1


	//----- nvinfo : EIATTR_MERCURY_ISA_VERSION
	.align		4
        /*0094*/ 	.byte	0x03, 0x5f
        /*0096*/ 	.short	0x0101


	//----- nvinfo : EIATTR_COOP_GROUP_MASK_REGIDS
	.align		4
        /*0098*/ 	.byte	0x04, 0x29
        /*009a*/ 	.short	(.L_121 - .L_120)


	//   ....[0]....
.L_120:
        /*009c*/ 	.word	0xffffffff


	//   ....[1]....
        /*00a0*/ 	.word	0xffffffff


	//   ....[2]....
        /*00a4*/ 	.word	0xffffffff


	//   ....[3]....
        /*00a8*/ 	.word	0xffffffff


	//   ....[4]....
        /*00ac*/ 	.word	0xffffffff


	//   ....[5]....
        /*00b0*/ 	.word	0xffffffff


	//   ....[6]....
        /*00b4*/ 	.word	0xffffffff


	//   ....[7]....
        /*00b8*/ 	.word	0xffffffff


	//   ....[8]....
        /*00bc*/ 	.word	0xffffffff


	//   ....[9]....
        /*00c0*/ 	.word	0xffffffff


	//   ....[10]....
        /*00c4*/ 	.word	0x0500000e


	//   ....[11]....
        /*00c8*/ 	.word	0x0500000e


	//   ....[12]....
        /*00cc*/ 	.word	0x0500000e


	//   ....[13]....
        /*00d0*/ 	.word	0x0500000e


	//   ....[14]....
        /*00d4*/ 	.word	0x0500000e


	//   ....[15]....
        /*00d8*/ 	.word	0x0500000e


	//   ....[16]....
        /*00dc*/ 	.word	0x0500000e


	//   ....[17]....
        /*00e0*/ 	.word	0x0500000e


	//   ....[18]....
        /*00e4*/ 	.word	0x0500000e


	//   ....[19]....
        /*00e8*/ 	.word	0x0500000e


	//----- nvinfo : EIATTR_COOP_GROUP_INSTR_OFFSETS
	.align		4
.L_121:
        /*00ec*/ 	.byte	0x04, 0x28
        /*00ee*/ 	.short	(.L_123 - .L_122)


	//   ....[0]....
.L_122:
        /*00f0*/ 	.word	0x00000600


	//   ....[1]....
        /*00f4*/ 	.word	0x00000620


	//   ....[2]....
        /*00f8*/ 	.word	0x00000640


	//   ....[3]....
        /*00fc*/ 	.word	0x00000660


	//   ....[4]....
        /*0100*/ 	.word	0x00000680


	//   ....[5]....
        /*0104*/ 	.word	0x00000810


	//   ....[6]....
        /*0108*/ 	.word	0x00000830


	//   ....[7]....
        /*010c*/ 	.word	0x00000850


	//   ....[8]....
        /*0110*/ 	.word	0x00000870


	//   ....[9]....
        /*0114*/ 	.word	0x00000890


	//   ....[10]....
        /*0118*/ 	.word	0x00000d80


	//   ....[11]....
        /*011c*/ 	.word	0x00000e10


	//   ....[12]....
        /*0120*/ 	.word	0x00000e80


	//   ....[13]....
        /*0124*/ 	.word	0x00000ef0


	//   ....[14]....
        /*0128*/ 	.word	0x00000f60


	//   ....[15]....
        /*012c*/ 	.word	0x00000fe0


	//   ....[16]....
        /*0130*/ 	.word	0x00001050


	//   ....[17]....
        /*0134*/ 	.word	0x000010c0


	//   ....[18]....
        /*0138*/ 	.word	0x00001130


	//   ....[19]....
        /*013c*/ 	.word	0x000011a0


	//----- nvinfo : EIATTR_VRC_CTA_INIT_COUNT
	.align		4
.L_123:
        /*0140*/ 	.byte	0x02, 0x4a
	.zero		1
	.zero		1


	//----- nvinfo : EIATTR_EXIT_INSTR_OFFSETS
	.align		4
        /*0144*/ 	.byte	0x04, 0x1c
        /*0146*/ 	.short	(.L_125 - .L_124)


	//   ....[0]....
.L_124:
        /*0148*/ 	.word	0x00000040


	//   ....[1]....
        /*014c*/ 	.word	0x00000a80


	//   ....[2]....
        /*0150*/ 	.word	0x00000c20


	//   ....[3]....
        /*0154*/ 	.word	0x00000d10


	//----- nvinfo : EIATTR_CRS_STACK_SIZE
	.align		4
.L_125:
        /*0158*/ 	.byte	0x04, 0x1e
        /*015a*/ 	.short	(.L_127 - .L_126)
.L_126:
        /*015c*/ 	.word	0x00000000


	//----- nvinfo : EIATTR_CBANK_PARAM_SIZE
	.align		4
.L_127:
        /*0160*/ 	.byte	0x03, 0x19
        /*0162*/ 	.short	0x0038


	//----- nvinfo : EIATTR_PARAM_CBANK
	.align		4
        /*0164*/ 	.byte	0x04, 0x0a
        /*0166*/ 	.short	(.L_129 - .L_128)
	.align		4
.L_128:
        /*0168*/ 	.word	index@(.nv.constant0.lux_rms_norm_backward_f32_kernel)
        /*016c*/ 	.short	0x0380
        /*016e*/ 	.short	0x0038


	//----- nvinfo : EIATTR_SW_WAR
	.align		4
.L_129:
        /*0170*/ 	.byte	0x04, 0x36
        /*0172*/ 	.short	(.L_131 - .L_130)
.L_130:
        /*0174*/ 	.word	0x00000008
.L_131:


//--------------------- .nv.info.lux_rms_norm_residual_f32_kernel --------------------------
	.section	.nv.info.lux_rms_norm_residual_f32_kernel,"",@"SHT_CUDA_INFO"
	.sectionflags	@""
	.align	4


	//----- nvinfo : EIATTR_CUDA_API_VERSION
	.align		4
        /*0000*/ 	.byte	0x04, 0x37
        /*0002*/ 	.short	(.L_133 - .L_132)
.L_132:
        /*0004*/ 	.word	0x00000082


	//----- nvinfo : EIATTR_KPARAM_INFO
	.align		4
.L_133:
        /*0008*/ 	.byte	0x04, 0x17
        /*000a*/ 	.short	(.L_135 - .L_134)
.L_134:
        /*000c*/ 	.word	0x00000000
        /*0010*/ 	.short	0x0007
        /*0012*/ 	.short	0x0030
        /*0014*/ 	.byte	0x00, 0xf0, 0x11, 0x00


	//----- nvinfo : EIATTR_KPARAM_INFO
	.align		4
.L_135:
        /*0018*/ 	.byte	0x04, 0x17
        /*001a*/ 	.short	(.L_137 - .L_136)
.L_136:
        /*001c*/ 	.word	0x00000000
        /*0020*/ 	.short	0x0006
        /*0022*/ 	.short	0x002c
        /*0024*/ 	.byte	0x00, 0xf0, 0x11, 0x00


	//----- nvinfo : EIATTR_KPARAM_INFO
	.align		4
.L_137:
        /*0028*/ 	.byte	0x04, 0x17
        /*002a*/ 	.short	(.L_139 - .L_138)
.L_138:
        /*002c*/ 	.word	0x00000000
        /*0030*/ 	.short	0x0005
        /*0032*/ 	.short	0x0028
        /*0034*/ 	.byte	0x00, 0xf0, 0x11, 0x00


	//----- nvinfo : EIATTR_KPARAM_INFO
	.align		4
.L_139:
        /*0038*/ 	.byte	0x04, 0x17
        /*003a*/ 	.short	(.L_141 - .L_140)
.L_140:
        /*003c*/ 	.word	0x00000000
        /*0040*/ 	.short	0x0004
        /*0042*/ 	.short	0x0020
        /*0044*/ 	.byte	0x00, 0xf5, 0x21, 0x00


	//----- nvinfo : EIATTR_KPARAM_INFO
	.align		4
.L_141:
        /*0048*/ 	.byte	0x04, 0x17
        /*004a*/ 	.short	(.L_143 - .L_142)
.L_142:
        /*004c*/ 	.word	0x00000000
        /*0050*/ 	.short	0x0003
        /*0052*/ 	.short	0x0018
        /*0054*/ 	.byte	0x00, 0xf5, 0x21, 0x00


	//----- nvinfo : EIATTR_KPARAM_INFO
	.align		4
.L_143:
        /*0058*/ 	.byte	0x04, 0x17
        /*005a*/ 	.short	(.L_145 - .L_144)
.L_144:
        /*005c*/ 	.word	0x00000000
        /*0060*/ 	.short	0x0002
        /*0062*/ 	.short	0x0010
        /*0064*/ 	.byte	0x00, 0xf5, 0x21, 0x00


	//----- nvinfo : EIATTR_KPARAM_INFO
	.align		4
.L_145:
        /*0068*/ 	.byte	0x04, 0x17
        /*006a*/ 	.short	(.L_147 - .L_146)
.L_146:
        /*006c*/ 	.word	0x00000000
        /*0070*/ 	.short	0x0001
        /*0072*/ 	.short	0x0008
        /*0074*/ 	.byte	0x00, 0xf5, 0x21, 0x00


	//----- nvinfo : EIATTR_KPARAM_INFO
	.align		4
.L_147:
        /*0078*/ 	.byte	0x04, 0x17
        /*007a*/ 	.short	(.L_149 - .L_148)
.L_148:
        /*007c*/ 	.word	0x00000000
        /*0080*/ 	.short	0x0000
        /*0082*/ 	.short	0x0000
        /*0084*/ 	.byte	0x00, 0xf5, 0x21, 0x00


	//----- nvinfo : EIATTR_SPARSE_MMA_MASK
	.align		4
.L_149:
        /*0088*/ 	.byte	0x03, 0x50
        /*008a*/ 	.short	0x0000


	//----- nvinfo : EIATTR_MAXREG_COUNT
	.align		4
        /*008c*/ 	.byte	0x03, 0x1b
        /*008e*/ 	.short	0x00ff


	//----- nvinfo : EIATTR_NUM_BARRIERS
	.align		4
        /*0090*/ 	.byte	0x02, 0x4c
        /*0092*/ 	.byte	0x01
	.zero		1


	//----- nvinfo : EIATTR_MERCURY_ISA_VERSION
	.align		4
        /*0094*/ 	.byte	0x03, 0x5f
        /*0096*/ 	.short	0x0101


	//----- nvinfo : EIATTR_COOP_GROUP_MASK_REGIDS
	.align		4
        /*0098*/ 	.byte	0x04, 0x29
        /*009a*/ 	.short	(.L_151 - .L_150)


	//   ....[0]....
.L_150:
        /*009c*/ 	.word	0xffffffff


	//   ....[1]....
        /*00a0*/ 	.word	0xffffffff


	//   ....[2]....
        /*00a4*/ 	.word	0xffffffff


	//   ....[3]....
        /*00a8*/ 	.word	0xffffffff


	//   ....[4]....
        /*00ac*/ 	.word	0xffffffff


	//   ....[5]....
        /*00b0*/ 	.word	0xffffffff


	//   ....[6]....
        /*00b4*/ 	.word	0xffffffff


	//   ....[7]....
        /*00b8*/ 	.word	0xffffffff


	//   ....[8]....
        /*00bc*/ 	.word	0xffffffff


	//   ....[9]....
        /*00c0*/ 	.word	0xffffffff


	//   ....[10]....
        /*00c4*/ 	.word	0x0500000c


	//   ....[11]....
        /*00c8*/ 	.word	0x0500000c


	//   ....[12]....
        /*00cc*/ 	.word	0x0500000c


	//   ....[13]....
        /*00d0*/ 	.word	0x0500000c


	//   ....[14]....
        /*00d4*/ 	.word	0x0500000c


	//----- nvinfo : EIATTR_COOP_GROUP_INSTR_OFFSETS
	.align		4
.L_151:
        /*00d8*/ 	.byte	0x04, 0x28
        /*00da*/ 	.short	(.L_153 - .L_152)


	//   ....[0]....
.L_152:
        /*00dc*/ 	.word	0x00000250


	//   ....[1]....
        /*00e0*/ 	.word	0x000002d0


	//   ....[2]....
        /*00e4*/ 	.word	0x00000330


	//   ....[3]....
        /*00e8*/ 	.word	0x00000360


	//   ....[4]....
        /*00ec*/ 	.word	0x000003b0


	//   ....[5]....
        /*00f0*/ 	.word	0x00000450


	//   ....[6]....
        /*00f4*/ 	.word	0x00000470


	//   ....[7]....
        /*00f8*/ 	.word	0x00000490


	//   ....[8]....
        /*00fc*/ 	.word	0x000004b0


	//   ....[9]....
        /*0100*/ 	.word	0x000004d0


	//   ....[10]....
        /*0104*/ 	.word	0x00000930


	//   ....[11]....
        /*0108*/ 	.word	0x000009a0


	//   ....[12]....
        /*010c*/ 	.word	0x00000a10


	//   ....[13]....
        /*0110*/ 	.word	0x00000a80


	//   ....[14]....
        /*0114*/ 	.word	0x00000af0


	//----- nvinfo : EIATTR_VRC_CTA_INIT_COUNT
	.align		4
.L_153:
        /*0118*/ 	.byte	0x02, 0x4a
	.zero		1
	.zero		1


	//----- nvinfo : EIATTR_EXIT_INSTR_OFFSETS
	.align		4
        /*011c*/ 	.byte	0x04, 0x1c
        /*011e*/ 	.short	(.L_155 - .L_154)


	//   ....[0]....
.L_154:
        /*0120*/ 	.word	0x00000040


	//   ....[1]....
        /*0124*/ 	.word	0x00000700


	//   ....[2]....
        /*0128*/ 	.word	0x00000850


	//   ....[3]....
        /*012c*/ 	.word	0x000008e0


	//----- nvinfo : EIATTR_CRS_STACK_SIZE
	.align		4
.L_155:
        /*0130*/ 	.byte	0x04, 0x1e
        /*0132*/ 	.short	(.L_157 - .L_156)
.L_156:
        /*0134*/ 	.word	0x00000000


	//----- nvinfo : EIATTR_CBANK_PARAM_SIZE
	.align		4
.L_157:
        /*0138*/ 	.byte	0x03, 0x19
        /*013a*/ 	.short	0x0034


	//----- nvinfo : EIATTR_PARAM_CBANK
	.align		4
        /*013c*/ 	.byte	0x04, 0x0a
        /*013e*/ 	.short	(.L_159 - .L_158)
	.align		4
.L_158:
        /*0140*/ 	.word	index@(.nv.constant0.lux_rms_norm_residual_f32_kernel)
        /*0144*/ 	.short	0x0380
        /*0146*/ 	.short	0x0034


	//----- nvinfo : EIATTR_SW_WAR
	.align		4
.L_159:
        /*0148*/ 	.byte	0x04, 0x36
        /*014a*/ 	.short	(.L_161 - .L_160)
.L_160:
        /*014c*/ 	.word	0x00000008
.L_161:


//--------------------- .nv.info.lux_rms_norm_f16_kernel --------------------------
	.section	.nv.info.lux_rms_norm_f16_kernel,"",@"SHT_CUDA_INFO"
	.sectionflags	@""
	.align	4


	//----- nvinfo : EIATTR_CUDA_API_VERSION
	.align		4
        /*0000*/ 	.byte	0x04, 0x37
        /*0002*/ 	.short	(.L_163 - .L_162)
.L_162:
        /*0004*/ 	.word	0x00000082


	//----- nvinfo : EIATTR_KPARAM_INFO
	.align		4
.L_163:
        /*0008*/ 	.byte	0x04, 0x17
        /*000a*/ 	.short	(.L_165 - .L_164)
.L_164:
        /*000c*/ 	.word	0x00000000
        /*0010*/ 	.short	0x0006
        /*0012*/ 	.short	0x0028
        /*0014*/ 	.byte	0x00, 0xf0, 0x11, 0x00


	//----- nvinfo : EIATTR_KPARAM_INFO
	.align		4
.L_165:
        /*0018*/ 	.byte	0x04, 0x17
        /*001a*/ 	.short	(.L_167 - .L_166)
.L_166:
        /*001c*/ 	.word	0x00000000
        /*0020*/ 	.short	0x0005
        /*0022*/ 	.short	0x0024
        /*0024*/ 	.byte	0x00, 0xf0, 0x11, 0x00


	//----- nvinfo : EIATTR_KPARAM_INFO
	.align		4
.L_167:
        /*0028*/ 	.byte	0x04, 0x17
        /*002a*/ 	.short	(.L_169 - .L_168)
.L_168:
        /*002c*/ 	.word	0x00000000
        /*0030*/ 	.short	0x0004
        /*0032*/ 	.short	0x0020
        /*0034*/ 	.byte	0x00, 0xf0, 0x11, 0x00


	//----- nvinfo : EIATTR_KPARAM_INFO
	.align		4
.L_169:
        /*0038*/ 	.byte	0x04, 0x17
        /*003a*/ 	.short	(.L_171 - .L_170)
.L_170:
        /*003c*/ 	.word	0x00000000
        /*0040*/ 	.short	0x0003
        /*0042*/ 	.short	0x0018
        /*0044*/ 	.byte	0x00, 0xf5, 0x21, 0x00


	//----- nvinfo : EIATTR_KPARAM_INFO
	.align		4
.L_171:
        /*0048*/ 	.byte	0x04, 0x17
        /*004a*/ 	.short	(.L_173 - .L_172)
.L_172:
        /*004c*/ 	.word	0x00000000
        /*0050*/ 	.short	0x0002
        /*0052*/ 	.short	0x0010
        /*0054*/ 	.byte	0x00, 0xf5, 0x21, 0x00


	//----- nvinfo : EIATTR_KPARAM_INFO
	.align		4
.L_173:
        /*0058*/ 	.byte	0x04, 0x17
        /*005a*/ 	.short	(.L_175 - .L_174)
.L_174:
        /*005c*/ 	.word	0x00000000
        /*0060*/ 	.short	0x0001
        /*0062*/ 	.short	0x0008
        /*0064*/ 	.byte	0x00, 0xf5, 0x21, 0x00


	//----- nvinfo : EIATTR_KPARAM_INFO
	.align		4
.L_175:
        /*0068*/ 	.byte	0x04, 0x17
        /*006a*/ 	.short	(.L_177 - .L_176)
.L_176:
        /*006c*/ 	.word	0x00000000
        /*0070*/ 	.short	0x0000
        /*0072*/ 	.short	0x0000
        /*0074*/ 	.byte	0x00, 0xf5, 0x21, 0x00


	//----- nvinfo : EIATTR_SPARSE_MMA_MASK
	.align		4
.L_177:
        /*0078*/ 	.byte	0x03, 0x50
        /*007a*/ 	.short	0x0000


	//----- nvinfo : EIATTR_MAXREG_COUNT
	.align		4
        /*007c*/ 	.byte	0x03, 0x1b
        /*007e*/ 	.short	0x00ff


	//----- nvinfo : EIATTR_NUM_BARRIERS
	.align		4
        /*0080*/ 	.byte	0x02, 0x4c
        /*0082*/ 	.byte	0x01
	.zero		1


	//----- nvinfo : EIATTR_MERCURY_ISA_VERSION
	.align		4
        /*0084*/ 	.byte	0x03, 0x5f
        /*0086*/ 	.short	0x0101


	//----- nvinfo : EIATTR_COOP_GROUP_MASK_REGIDS
	.align		4
        /*0088*/ 	.byte	0x04, 0x29
        /*008a*/ 	.short	(.L_179 - .L_178)


	//   ....[0]....
.L_178:
        /*008c*/ 	.word	0xffffffff


	//   ....[1]....
        /*0090*/ 	.word	0xffffffff


	//   ....[2]....
        /*0094*/ 	.word	0xffffffff


	//   ....[3]....
        /*0098*/ 	.word	0xffffffff


	//   ....[4]....
        /*009c*/ 	.word	0xffffffff


	//   ....[5]....
        /*00a0*/ 	.word	0xffffffff


	//   ....[6]....
        /*00a4*/ 	.word	0xffffffff


	//   ....[7]....
        /*00a8*/ 	.word	0xffffffff


	//   ....[8]....
        /*00ac*/ 	.word	0xffffffff


	//   ....[9]....
        /*00b0*/ 	.word	0xffffffff


	//   ....[10]....
        /*00b4*/ 	.word	0x0500000c


	//   ....[11]....
        /*00b8*/ 	.word	0x0500000c


	//   ....[12]....
        /*00bc*/ 	.word	0x0500000c


	//   ....[13]....
        /*00c0*/ 	.word	0x0500000c


	//   ....[14]....
        /*00c4*/ 	.word	0x0500000c


	//----- nvinfo : EIATTR_COOP_GROUP_INSTR_OFFSETS
	.align		4
.L_179:
        /*00c8*/ 	.byte	0x04, 0x28
        /*00ca*/ 	.short	(.L_181 - .L_180)


	//   ....[0]....
.L_180:
        /*00cc*/ 	.word	0x000001a0


	//   ....[1]....
        /*00d0*/ 	.word	0x00000220


	//   ....[2]....
        /*00d4*/ 	.word	0x00000280


	//   ....[3]....
        /*00d8*/ 	.word	0x000002b0


	//   ....[4]....
        /*00dc*/ 	.word	0x000002f0


	//   ....[5]....
        /*00e0*/ 	.word	0x000003c0


	//   ....[6]....
        /*00e4*/ 	.word	0x000003e0


	//   ....[7]....
        /*00e8*/ 	.word	0x00000400


	//   ....[8]....
        /*00ec*/ 	.word	0x00000420


	//   ....[9]....
        /*00f0*/ 	.word	0x00000440


	//   ....[10]....
        /*00f4*/ 	.word	0x00000920


	//   ....[11]....
        /*00f8*/ 	.word	0x00000990


	//   ....[12]....
        /*00fc*/ 	.word	0x00000a00


	//   ....[13]....
        /*0100*/ 	.word	0x00000a70


	//   ....[14]....
        /*0104*/ 	.word	0x00000ae0


	//----- nvinfo : EIATTR_VRC_CTA_INIT_COUNT
	.align		4
.L_181:
        /*0108*/ 	.byte	0x02, 0x4a
	.zero		1
	.zero		1


	//----- nvinfo : EIATTR_EXIT_INSTR_OFFSETS
	.align		4
        /*010c*/ 	.byte	0x04, 0x1c
        /*010e*/ 	.short	(.L_183 - .L_182)


	//   ....[0]....
.L_182:
        /*0110*/ 	.word	0x00000040


	//   ....[1]....
        /*0114*/ 	.word	0x000006d0


	//   ....[2]....
        /*0118*/ 	.word	0x00000820


	//   ....[3]....
        /*011c*/ 	.word	0x000008d0


	//----- nvinfo : EIATTR_CRS_STACK_SIZE
	.align		4
.L_183:
        /*0120*/ 	.byte	0x04, 0x1e
        /*0122*/ 	.short	(.L_185 - .L_184)
.L_184:
        /*0124*/ 	.word	0x00000000


	//----- nvinfo : EIATTR_CBANK_PARAM_SIZE
	.align		4
.L_185:
        /*0128*/ 	.byte	0x03, 0x19
        /*012a*/ 	.short	0x002c


	//----- nvinfo : EIATTR_PARAM_CBANK
	.align		4
        /*012c*/ 	.byte	0x04, 0x0a
        /*012e*/ 	.short	(.L_187 - .L_186)
	.align		4
.L_186:
        /*0130*/ 	.word	index@(.nv.constant0.lux_rms_norm_f16_kernel)
        /*0134*/ 	.short	0x0380
        /*0136*/ 	.short	0x002c


	//----- nvinfo : EIATTR_SW_WAR
	.align		4
.L_187:
        /*0138*/ 	.byte	0x04, 0x36
        /*013a*/ 	.short	(.L_189 - .L_188)
.L_188:
        /*013c*/ 	.word	0x00000008
.L_189:


//--------------------- .nv.info.lux_rms_norm_f32_kernel --------------------------
	.section	.nv.info.lux_rms_norm_f32_kernel,"",@"SHT_CUDA_INFO"
	.sectionflags	@""
	.align	4


	//----- nvinfo : EIATTR_CUDA_API_VERSION
	.align		4
        /*0000*/ 	.byte	0x04, 0x37
        /*0002*/ 	.short	(.L_191 - .L_190)
.L_190:
        /*0004*/ 	.word	0x00000082


	//----- nvinfo : EIATTR_KPARAM_INFO
	.align		4
.L_191:
        /*0008*/ 	.byte	0x04, 0x17
        /*000a*/ 	.short	(.L_193 - .L_192)
.L_192:
        /*000c*/ 	.word	0x00000000
        /*0010*/ 	.short	0x0006
        /*0012*/ 	.short	0x0028
        /*0014*/ 	.byte	0x00, 0xf0, 0x11, 0x00


	//----- nvinfo : EIATTR_KPARAM_INFO
	.align		4
.L_193:
        /*0018*/ 	.byte	0x04, 0x17
        /*001a*/ 	.short	(.L_195 - .L_194)
.L_194:
        /*001c*/ 	.word	0x00000000
        /*0020*/ 	.short	0x0005
        /*0022*/ 	.short	0x0024
        /*0024*/ 	.byte	0x00, 0xf0, 0x11, 0x00


	//----- nvinfo : EIATTR_KPARAM_INFO
	.align		4
.L_195:
        /*0028*/ 	.byte	0x04, 0x17
        /*002a*/ 	.short	(.L_197 - .L_196)
.L_196:
        /*002c*/ 	.word	0x00000000
        /*0030*/ 	.short	0x0004
        /*0032*/ 	.short	0x0020
        /*0034*/ 	.byte	0x00, 0xf0, 0x11, 0x00


	//----- nvinfo : EIATTR_KPARAM_INFO
	.align		4
.L_197:
        /*0038*/ 	.byte	0x04, 0x17
        /*003a*/ 	.short	(.L_199 - .L_198)
.L_198:
        /*003c*/ 	.word	0x00000000
        /*0040*/ 	.short	0x0003
        /*0042*/ 	.short	0x0018
        /*0044*/ 	.byte	0x00, 0xf5, 0x21, 0x00


	//----- nvinfo : EIATTR_KPARAM_INFO
	.align		4
.L_199:
        /*0048*/ 	.byte	0x04, 0x17
        /*004a*/ 	.short	(.L_201 - .L_200)
.L_200:
        /*004c*/ 	.word	0x00000000
        /*0050*/ 	.short	0x0002
        /*0052*/ 	.short	0x0010
        /*0054*/ 	.byte	0x00, 0xf5, 0x21, 0x00


	//----- nvinfo : EIATTR_KPARAM_INFO
	.align		4
.L_201:
        /*0058*/ 	.byte	0x04, 0x17
        /*005a*/ 	.short	(.L_203 - .L_202)
.L_202:
        /*005c*/ 	.word	0x00000000
        /*0060*/ 	.short	0x0001
        /*0062*/ 	.short	0x0008
        /*0064*/ 	.byte	0x00, 0xf5, 0x21, 0x00


	//----- nvinfo : EIATTR_KPARAM_INFO
	.align		4
.L_203:
        /*0068*/ 	.byte	0x04, 0x17
        /*006a*/ 	.short	(.L_205 - .L_204)
.L_204:
        /*006c*/ 	.word	0x00000000
        /*0070*/ 	.short	0x0000
        /*0072*/ 	.short	0x0000
        /*0074*/ 	.byte	0x00, 0xf5, 0x21, 0x00


	//----- nvinfo : EIATTR_SPARSE_MMA_MASK
	.align		4
.L_205:
        /*0078*/ 	.byte	0x03, 0x50
        /*007a*/ 	.short	0x0000


	//----- nvinfo : EIATTR_MAXREG_COUNT
	.align		4
        /*007c*/ 	.byte	0x03, 0x1b
        /*007e*/ 	.short	0x00ff


	//----- nvinfo : EIATTR_NUM_BARRIERS
	.align		4
        /*0080*/ 	.byte	0x02, 0x4c
        /*0082*/ 	.byte	0x01
	.zero		1


	//----- nvinfo : EIATTR_MERCURY_ISA_VERSION
	.align		4
        /*0084*/ 	.byte	0x03, 0x5f
        /*0086*/ 	.short	0x0101


	//----- nvinfo : EIATTR_COOP_GROUP_MASK_REGIDS
	.align		4
        /*0088*/ 	.byte	0x04, 0x29
        /*008a*/ 	.short	(.L_207 - .L_206)


	//   ....[0]....
.L_206:
        /*008c*/ 	.word	0xffffffff


	//   ....[1]....
        /*0090*/ 	.word	0xffffffff


	//   ....[2]....
        /*0094*/ 	.word	0xffffffff


	//   ....[3]....
        /*0098*/ 	.word	0xffffffff


	//   ....[4]....
        /*009c*/ 	.word	0xffffffff


	//   ....[5]....
        /*00a0*/ 	.word	0xffffffff


	//   ....[6]....
        /*00a4*/ 	.word	0xffffffff


	//   ....[7]....
        /*00a8*/ 	.word	0xffffffff


	//   ....[8]....
        /*00ac*/ 	.word	0xffffffff


	//   ....[9]....
        /*00b0*/ 	.word	0xffffffff


	//   ....[10]....
        /*00b4*/ 	.word	0x0500000c


	//   ....[11]....
        /*00b8*/ 	.word	0x0500000c


	//   ....[12]....
        /*00bc*/ 	.word	0x0500000c


	//   ....[13]....
        /*00c0*/ 	.word	0x0500000c


	//   ....[14]....
        /*00c4*/ 	.word	0x0500000c


	//----- nvinfo : EIATTR_COOP_GROUP_INSTR_OFFSETS
	.align		4
.L_207:
        /*00c8*/ 	.byte	0x04, 0x28
        /*00ca*/ 	.short	(.L_209 - .L_208)


	//   ....[0]....
.L_208:
        /*00cc*/ 	.word	0x00000190


	//   ....[1]....
        /*00d0*/ 	.word	0x00000210


	//   ....[2]....
        /*00d4*/ 	.word	0x00000270


	//   ....[3]....
        /*00d8*/ 	.word	0x000002a0


	//   ....[4]....
        /*00dc*/ 	.word	0x000002e0


	//   ....[5]....
        /*00e0*/ 	.word	0x000003b0


	//   ....[6]....
        /*00e4*/ 	.word	0x000003d0


	//   ....[7]....
        /*00e8*/ 	.word	0x000003f0


	//   ....[8]....
        /*00ec*/ 	.word	0x00000410


	//   ....[9]....
        /*00f0*/ 	.word	0x00000430


	//   ....[10]....
        /*00f4*/ 	.word	0x000008c0


	//   ....[11]....
        /*00f8*/ 	.word	0x00000930


	//   ....[12]....
        /*00fc*/ 	.word	0x000009a0


	//   ....[13]....
        /*0100*/ 	.word	0x00000a10


	//   ....[14]....
        /*0104*/ 	.word	0x00000a80


	//----- nvinfo : EIATTR_VRC_CTA_INIT_COUNT
	.align		4
.L_209:
        /*0108*/ 	.byte	0x02, 0x4a
	.zero		1
	.zero		1


	//----- nvinfo : EIATTR_EXIT_INSTR_OFFSETS
	.align		4
        /*010c*/ 	.byte	0x04, 0x1c
        /*010e*/ 	.short	(.L_211 - .L_210)


	//   ....[0]....
.L_210:
        /*0110*/ 	.word	0x00000040


	//   ....[1]....
        /*0114*/ 	.word	0x000006c0


	//   ....[2]....
        /*0118*/ 	.word	0x000007e0


	//   ....[3]....
        /*011c*/ 	.word	0x00000870


	//----- nvinfo : EIATTR_CRS_STACK_SIZE
	.align		4
.L_211:
        /*0120*/ 	.byte	0x04, 0x1e
        /*0122*/ 	.short	(.L_213 - .L_212)
.L_212:
        /*0124*/ 	.word	0x00000000


	//----- nvinfo : EIATTR_CBANK_PARAM_SIZE
	.align		4
.L_213:
        /*0128*/ 	.byte	0x03, 0x19
        /*012a*/ 	.short	0x002c


	//----- nvinfo : EIATTR_PARAM_CBANK
	.align		4
        /*012c*/ 	.byte	0x04, 0x0a
        /*012e*/ 	.short	(.L_215 - .L_214)
	.align		4
.L_214:
        /*0130*/ 	.word	index@(.nv.constant0.lux_rms_norm_f32_kernel)
        /*0134*/ 	.short	0x0380
        /*0136*/ 	.short	0x002c


	//----- nvinfo : EIATTR_SW_WAR
	.align		4
.L_215:
        /*0138*/ 	.byte	0x04, 0x36
        /*013a*/ 	.short	(.L_217 - .L_216)
.L_216:
        /*013c*/ 	.word	0x00000008
.L_217:


//--------------------- .nv.callgraph             --------------------------
	.section	.nv.callgraph,"",@"SHT_CUDA_CALLGRAPH"
	.align	4
	.sectionentsize	8
	.align		4
        /*0000*/ 	.word	0x00000000
	.align		4
        /*0004*/ 	.word	0xffffffff
	.align		4
        /*0008*/ 	.word	0x00000000
	.align		4
        /*000c*/ 	.word	0xfffffffe
	.align		4
        /*0010*/ 	.word	0x00000000
	.align		4
        /*0014*/ 	.word	0xfffffffd
	.align		4
        /*0018*/ 	.word	0x00000000
	.align		4
        /*001c*/ 	.word	0xfffffffc


//--------------------- .text.lux_rms_norm_batched_f32_kernel --------------------------
	.section	.text.lux_rms_norm_batched_f32_kernel,"ax",@progbits
	.align	128
        .global         lux_rms_norm_batched_f32_kernel
        .type           lux_rms_norm_batched_f32_kernel,@function
        .size           lux_rms_norm_batched_f32_kernel,(.L_x_191 - lux_rms_norm_batched_f32_kernel)
        .other          lux_rms_norm_batched_f32_kernel,@"STO_CUDA_ENTRY STV_DEFAULT"
lux_rms_norm_batched_f32_kernel:
.text.lux_rms_norm_batched_f32_kernel:
[----:B------:R-:W-:Y:S01]  /*0000*/  LDC R1, c[0x0][0x37c] ;  /* 0x0000df00ff017b82 */ /* 0x000fe20000000800 */
[----:B------:R-:W0:Y:S02]  /*0010*/  LDCU UR4, c[0x0][0x3a4] ;  /* 0x00007480ff0477ac */ /* 0x000e240008000800 */
[----:B0-----:R-:W-:-:S13]  /*0020*/  ISETP.NE.AND P0, PT, RZ, UR4, PT ;  /* 0x00000004ff007c0c */ /* 0x001fda000bf05270 */
[----:B------:R-:W-:Y:S05]  /*0030*/  @!P0 EXIT ;  /* 0x000000000000894d */ /* 0x000fea0003800000 */
[----:B------:R-:W0:Y:S01]  /*0040*/  S2R R2, SR_TID.X ;  /* 0x0000000000027919 */ /* 0x000e220000002100 */
[----:B------:R-:W1:Y:S01]  /*0050*/  S2UR UR5, SR_CgaCtaId ;  /* 0x00000000000579c3 */ /* 0x000e620000008800 */
[----:B------:R-:W2:Y:S01]  /*0060*/  LDCU UR6, c[0x0][0x3a0] ;  /* 0x00007400ff0677ac */ /* 0x000ea20008000800 */
[----:B------:R-:W-:Y:S01]  /*0070*/  UMOV UR4, 0x400 ;  /* 0x0000040000047882 */ /* 0x000fe20000000000 */
[----:B------:R-:W3:Y:S05]  /*0080*/  LDCU UR8, c[0x0][0x360] ;  /* 0x00006c00ff0877ac */ /* 0x000eea0008000800 */
[----:B------:R-:W4:Y:S01]  /*0090*/  S2UR UR9, SR_CTAID.X ;  /* 0x00000000000979c3 */ /* 0x000f220000002500 */
[----:B------:R-:W-:Y:S01]  /*00a0*/  UIADD3 UR4, UPT, UPT, UR4, 0x4, URZ ;  /* 0x0000000404047890 */ /* 0x000fe2000fffe0ff */
[----:B------:R-:W0:Y:S01]  /*00b0*/  LDCU.64 UR10, c[0x0][0x358] ;  /* 0x00006b00ff0a77ac */ /* 0x000e220008000a00 */
[----:B--2---:R-:W-:-:S02]  /*00c0*/  I2FP.F32.U32 R3, UR6 ;  /* 0x0000000600037c45 */ /* 0x004fc40008201000 */
[----:B-1----:R-:W-:-:S03]  /*00d0*/  ULEA UR5, UR5, UR4, 0x18 ;  /* 0x0000000405057291 */ /* 0x002fc6000f8ec0ff */
[----:B------:R-:W-:Y:S01]  /*00e0*/  UMOV UR4, URZ ;  /* 0x000000ff00047c82 */ /* 0x000fe20008000000 */
[C---:B0-----:R-:W-:Y:S02]  /*00f0*/  IMAD.SHL.U32 R6, R2.reuse, 0x4, RZ ;  /* 0x0000000402067824 */ /* 0x041fe400078e00ff */
[----:B------:R-:W-:-:S03]  /*0100*/  LEA.HI R7, R2, UR5, RZ, 0x1d ;  /* 0x0000000502077c11 */ /* 0x000fc6000f8fe8ff */
[----:B---34-:R-:W-:-:S07]  /*0110*/  LOP3.LUT R6, R6, 0x7c, RZ, 0xc0, !PT ;  /* 0x0000007c06067812 */ /* 0x018fce00078ec0ff */
.L_x_13:
[----:B0-----:R-:W0:Y:S01]  /*0120*/  LDCU UR12, c[0x0][0x3a4] ;  /* 0x00007480ff0c77ac */ /* 0x001e220008000800 */
[----:B-12---:R-:W1:Y:S01]  /*0130*/  LDC R0, c[0x0][0x39c] ;  /* 0x0000e700ff007b82 */ /* 0x006e620000000800 */
[----:B------:R-:W-:Y:S02]  /*0140*/  UIADD3 UR6, UPT, UPT, UR4, 0x1, URZ ;  /* 0x0000000104067890 */ /* 0x000fe4000fffe0ff */
[----:B0-----:R-:W-:Y:S02]  /*0150*/  UIMAD UR7, UR9, UR12, UR4 ;  /* 0x0000000c090772a4 */ /* 0x001fe4000f8e0204 */
[----:B------:R-:W-:-:S04]  /*0160*/  UISETP.NE.AND UP1, UPT, UR6, UR12, UPT ;  /* 0x0000000c0600728c */ /* 0x000fc8000bf25270 */
[----:B-1----:R-:W-:-:S13]  /*0170*/  ISETP.LE.U32.AND P0, PT, R0, UR7, PT ;  /* 0x0000000700007c0c */ /* 0x002fda000bf03070 */
[----:B---3--:R-:W-:Y:S05]  /*0180*/  @P0 EXIT ;  /* 0x000000000000094d */ /* 0x008fea0003800000 */
[----:B------:R-:W0:Y:S01]  /*0190*/  LDC R8, c[0x0][0x3a0] ;  /* 0x0000e800ff087b82 */ /* 0x000e220000000800 */
[----:B------:R-:W-:Y:S01]  /*01a0*/  UMOV UR4, UR6 ;  /* 0x0000000600047c82 */ /* 0x000fe20008000000 */
[----:B------:R-:W-:Y:S01]  /*01b0*/  BSSY.RECONVERGENT B0, `(.L_x_0) ;  /* 0x000000f000007945 */ /* 0x000fe20003800200 */
[----:B------:R-:W-:-:S05]  /*01c0*/  IMAD.MOV.U32 R0, RZ, RZ, RZ ;  /* 0x000000ffff007224 */ /* 0x000fca00078e00ff */
[----:B------:R-:W1:Y:S01]  /*01d0*/  LDC.64 R4, c[0x0][0x388] ;  /* 0x0000e200ff047b82 */ /* 0x000e620000000a00 */
[----:B0-----:R-:W-:Y:S01]  /*01e0*/  ISETP.GE.U32.AND P0, PT, R2, R8, PT ;  /* 0x000000080200720c */ /* 0x001fe20003f06070 */
[----:B------:R-:W-:-:S04]  /*01f0*/  IMAD R9, R8, UR7, RZ ;  /* 0x0000000708097c24 */ /* 0x000fc8000f8e02ff */
[----:B-1----:R-:W-:-:S08]  /*0200*/  IMAD.WIDE.U32 R4, R9, 0x4, R4 ;  /* 0x0000000409047825 */ /* 0x002fd000078e0004 */
[----:B------:R-:W-:Y:S05]  /*0210*/  @P0 BRA `(.L_x_1) ;  /* 0x0000000000200947 */ /* 0x000fea0003800000 */
[----:B------:R-:W-:Y:S01]  /*0220*/  IMAD.MOV.U32 R0, RZ, RZ, RZ ;  /* 0x000000ffff007224 */ /* 0x000fe200078e00ff */
[----:B------:R-:W-:-:S07]  /*0230*/  MOV R13, R2 ;  /* 0x00000002000d7202 */ /* 0x000fce0000000f00 */
.L_x_2:
[----:B------:R-:W-:-:S06]  /*0240*/  IMAD.WIDE.U32 R10, R13, 0x4, R4 ;  /* 0x000000040d0a7825 */ /* 0x000fcc00078e0004 */
[----:B------:R-:W2:Y:S01]  /*0250*/  LDG.E.CONSTANT R11, desc[UR10][R10.64] ;  /* 0x0000000a0a0b7981 */ /* 0x000ea2000c1e9900 */
[----:B------:R-:W-:-:S05]  /*0260*/  VIADD R13, R13, UR8 ;  /* 0x000000080d0d7c36 */ /* 0x000fca0008000000 */
[----:B------:R-:W-:Y:S01]  /*0270*/  ISETP.GE.U32.AND P0, PT, R13, R8, PT ;  /* 0x000000080d00720c */ /* 0x000fe20003f06070 */
[----:B--2---:R-:W-:-:S12]  /*0280*/  FFMA R0, R11, R11, R0 ;  /* 0x0000000b0b007223 */ /* 0x004fd80000000000 */
[----:B------:R-:W-:Y:S05]  /*0290*/  @!P0 BRA `(.L_x_2) ;  /* 0xfffffffc00e88947 */ /* 0x000fea000383ffff */
.L_x_1:
[----:B------:R-:W-:Y:S05]  /*02a0*/  BSYNC.RECONVERGENT B0 ;  /* 0x0000000000007941 */ /* 0x000fea0003800200 */
.L_x_0:
[----:B------:R-:W0:Y:S01]  /*02b0*/  SHFL.DOWN PT, R11, R0, 0x10, 0x1f ;  /* 0x0a001f00000b7f89 */ /* 0x000e2200000e0000 */
[----:B------:R-:W-:Y:S01]  /*02c0*/  LOP3.LUT P0, RZ, R2, 0x1f, RZ, 0xc0, !PT ;  /* 0x0000001f02ff7812 */ /* 0x000fe2000780c0ff */
[----:B------:R-:W-:-:S06]  /*02d0*/  USHF.R.U32.HI UR6, URZ, 0x5, UR8 ;  /* 0x00000005ff067899 */ /* 0x000fcc0008011608 */
[----:B------:R-:W-:Y:S01]  /*02e0*/  ISETP.GE.U32.AND P1, PT, R2, UR6, PT ;  /* 0x0000000602007c0c */ /* 0x000fe2000bf26070 */
[----:B0-----:R-:W-:Y:S01]  /*02f0*/  FADD R11, R11, R0 ;  /* 0x000000000b0b7221 */ /* 0x001fe20000000000 */
[----:B------:R-:W-:-:S04]  /*0300*/  IMAD.MOV.U32 R0, RZ, RZ, RZ ;  /* 0x000000ffff007224 */ /* 0x000fc800078e00ff */
[----:B------:R-:W0:Y:S02]  /*0310*/  SHFL.DOWN PT, R8, R11, 0x8, 0x1f ;  /* 0x09001f000b087f89 */ /* 0x000e2400000e0000 */
[----:B0-----:R-:W-:-:S05]  /*0320*/  FADD R8, R11, R8 ;  /* 0x000000080b087221 */ /* 0x001fca0000000000 */
[----:B------:R-:W0:Y:S02]  /*0330*/  SHFL.DOWN PT, R13, R8, 0x4, 0x1f ;  /* 0x08801f00080d7f89 */ /* 0x000e2400000e0000 */
[----:B0-----:R-:W-:-:S05]  /*0340*/  FADD R13, R8, R13 ;  /* 0x0000000d080d7221 */ /* 0x001fca0000000000 */
[----:B------:R-:W0:Y:S02]  /*0350*/  SHFL.DOWN PT, R10, R13, 0x2, 0x1f ;  /* 0x08401f000d0a7f89 */ /* 0x000e2400000e0000 */
[----:B0-----:R-:W-:-:S05]  /*0360*/  FADD R10, R13, R10 ;  /* 0x0000000a0d0a7221 */ /* 0x001fca0000000000 */
[----:B------:R-:W0:Y:S02]  /*0370*/  SHFL.DOWN PT, R15, R10, 0x1, 0x1f ;  /* 0x08201f000a0f7f89 */ /* 0x000e2400000e0000 */
[----:B0-----:R-:W-:-:S05]  /*0380*/  FADD R12, R10, R15 ;  /* 0x0000000f0a0c7221 */ /* 0x001fca0000000000 */
[----:B------:R0:W-:Y:S01]  /*0390*/  @!P0 STS [R7], R12 ;  /* 0x0000000c07008388 */ /* 0x0001e20000000800 */
[----:B------:R-:W-:Y:S01]  /*03a0*/  BAR.SYNC.DEFER_BLOCKING 0x0 ;  /* 0x0000000000007b1d */ /* 0x000fe20000010000 */
[----:B------:R-:W-:-:S05]  /*03b0*/  ISETP.GT.U32.AND P0, PT, R2, 0x1f, PT ;  /* 0x0000001f0200780c */ /* 0x000fca0003f04070 */
[----:B------:R0:W1:Y:S08]  /*03c0*/  @!P1 LDS R0, [R6+UR5] ;  /* 0x0000000506009984 */ /* 0x0000700008000800 */
[----:B0-----:R-:W-:Y:S05]  /*03d0*/  @P0 BRA `(.L_x_3) ;  /* 0x0000000000940947 */ /* 0x001fea0003800000 */
[----:B------:R-:W-:Y:S01]  /*03e0*/  UMOV UR6, 0xffffffff ;  /* 0xffffffff00067882 */ /* 0x000fe20000000000 */
[----:B------:R-:W-:Y:S02]  /*03f0*/  ISETP.NE.AND P0, PT, R2, RZ, PT ;  /* 0x000000ff0200720c */ /* 0x000fe40003f05270 */
[----:B------:R-:W-:Y:S11]  /*0400*/  BRA.DIV UR6, `(.L_x_4) ;  /* 0x0000000606407947 */ /* 0x000ff6000b800000 */
[----:B-1----:R-:W0:Y:S02]  /*0410*/  SHFL.DOWN PT, R11, R0, 0x10, 0x1f ;  /* 0x0a001f00000b7f89 */ /* 0x002e2400000e0000 */
[----:B0-----:R-:W-:-:S05]  /*0420*/  FADD R11, R11, R0 ;  /* 0x000000000b0b7221 */ /* 0x001fca0000000000 */
[----:B------:R-:W0:Y:S02]  /*0430*/  SHFL.DOWN PT, R8, R11, 0x8, 0x1f ;  /* 0x09001f000b087f89 */ /* 0x000e2400000e0000 */
[----:B0-----:R-:W-:-:S05]  /*0440*/  FADD R8, R11, R8 ;  /* 0x000000080b087221 */ /* 0x001fca0000000000 */
[----:B------:R-:W0:Y:S02]  /*0450*/  SHFL.DOWN PT, R13, R8, 0x4, 0x1f ;  /* 0x08801f00080d7f89 */ /* 0x000e2400000e0000 */
[----:B0-----:R-:W-:-:S05]  /*0460*/  FADD R13, R8, R13 ;  /* 0x0000000d080d7221 */ /* 0x001fca0000000000 */
[----:B------:R-:W0:Y:S02]  /*0470*/  SHFL.DOWN PT, R10, R13, 0x2, 0x1f ;  /* 0x08401f000d0a7f89 */ /* 0x000e2400000e0000 */
[----:B0-----:R-:W-:-:S05]  /*0480*/  FADD R10, R13, R10 ;  /* 0x0000000a0d0a7221 */ /* 0x001fca0000000000 */
[----:B------:R0:W1:Y:S02]  /*0490*/  SHFL.DOWN PT, R15, R10, 0x1, 0x1f ;  /* 0x08201f000a0f7f89 */ /* 0x00006400000e0000 */
.L_x_19:
[----:B-1----:R-:W-:Y:S01]  /*04a0*/  FADD R0, R10, R15 ;  /* 0x0000000f0a007221 */ /* 0x002fe20000000000 */
[----:B------:R-:W-:Y:S06]  /*04b0*/  @P0 BRA `(.L_x_3) ;  /* 0x00000000005c0947 */ /* 0x000fec0003800000 */
[----:B------:R-:W1:Y:S01]  /*04c0*/  MUFU.RCP R8, R3 ;  /* 0x0000000300087308 */ /* 0x000e620000001000 */
[----:B------:R-:W-:Y:S07]  /*04d0*/  BSSY.RECONVERGENT B0, `(.L_x_5) ;  /* 0x000000b000007945 */ /* 0x000fee0003800200 */
[----:B------:R-:W2:Y:S01]  /*04e0*/  FCHK P0, R0, R3 ;  /* 0x0000000300007302 */ /* 0x000ea20000000000 */
[----:B-1----:R-:W-:-:S04]  /*04f0*/  FFMA R11, -R3, R8, 1 ;  /* 0x3f800000030b7423 */ /* 0x002fc80000000108 */
[----:B------:R-:W-:-:S04]  /*0500*/  FFMA R11, R8, R11, R8 ;  /* 0x0000000b080b7223 */ /* 0x000fc80000000008 */
[----:B------:R-:W-:-:S04]  /*0510*/  FFMA R8, R0, R11, RZ ;  /* 0x0000000b00087223 */ /* 0x000fc800000000ff */
[----:B0-----:R-:W-:-:S04]  /*0520*/  FFMA R10, -R3, R8, R0 ;  /* 0x00000008030a7223 */ /* 0x001fc80000000100 */
[----:B------:R-:W-:Y:S01]  /*0530*/  FFMA R8, R11, R10, R8 ;  /* 0x0000000a0b087223 */ /* 0x000fe20000000008 */
[----:B--2---:R-:W-:Y:S06]  /*0540*/  @!P0 BRA `(.L_x_6) ;  /* 0x00000000000c8947 */ /* 0x004fec0003800000 */
[----:B------:R-:W-:-:S07]  /*0550*/  MOV R8, 0x570 ;  /* 0x0000057000087802 */ /* 0x000fce0000000f00 */
[----:B------:R-:W-:Y:S05]  /*0560*/  CALL.REL.NOINC `($__internal_0_$__cuda_sm3x_div_rn_noftz_f32_slowpath) ;  /* 0x0000000400747944 */ /* 0x000fea0003c00000 */
[----:B------:R-:W-:-:S07]  /*0570*/  MOV R8, R0 ;  /* 0x0000000000087202 */ /* 0x000fce0000000f00 */
.L_x_6:
[----:B------:R-:W-:Y:S05]  /*0580*/  BSYNC.RECONVERGENT B0 ;  /* 0x0000000000007941 */ /* 0x000fea0003800200 */
.L_x_5:
[----:B------:R-:W0:Y:S01]  /*0590*/  LDCU UR6, c[0x0][0x398] ;  /* 0x00007300ff0677ac */ /* 0x000e220008000800 */
[----:B------:R-:W1:Y:S01]  /*05a0*/  S2UR UR7, SR_CgaCtaId ;  /* 0x00000000000779c3 */ /* 0x000e620000008800 */
[----:B0-----:R-:W-:Y:S01]  /*05b0*/  FADD R8, R8, UR6 ;  /* 0x0000000608087e21 */ /* 0x001fe20008000000 */
[----:B------:R-:W-:-:S04]  /*05c0*/  UMOV UR6, 0x400 ;  /* 0x0000040000067882 */ /* 0x000fc80000000000 */
[----:B------:R-:W-:Y:S01]  /*05d0*/  FSETP.GEU.AND P0, PT, |R8|, 1.175494350822287508e-38, PT ;  /* 0x008000000800780b */ /* 0x000fe20003f0e200 */
[----:B-1----:R-:W-:-:S12]  /*05e0*/  ULEA UR6, UR7, UR6, 0x18 ;  /* 0x0000000607067291 */ /* 0x002fd8000f8ec0ff */
[----:B------:R-:W-:-:S04]  /*05f0*/  @!P0 FMUL R8, R8, 16777216 ;  /* 0x4b80000008088820 */ /* 0x000fc80000400000 */
[----:B------:R-:W0:Y:S02]  /*0600*/  MUFU.RSQ R0, R8 ;  /* 0x0000000800007308 */ /* 0x000e240000001400 */
[----:B0-----:R-:W-:-:S05]  /*0610*/  @!P0 FMUL R0, R0, 4096 ;  /* 0x4580000000008820 */ /* 0x001fca0000400000 */
[----:B------:R2:W-:Y:S02]  /*0620*/  STS [UR6], R0 ;  /* 0x00000000ff007988 */ /* 0x0005e40008000806 */
.L_x_3:
[----:B------:R-:W3:Y:S01]  /*0630*/  LDC R13, c[0x0][0x3a0] ;  /* 0x0000e800ff0d7b82 */ /* 0x000ee20000000800 */
[----:B------:R-:W-:Y:S05]  /*0640*/  WARPSYNC.ALL ;  /* 0x0000000000007948 */ /* 0x000fea0003800000 */
[----:B---3--:R-:W-:Y:S02]  /*0650*/  ISETP.GE.U32.AND P0, PT, R2, R13, PT ;  /* 0x0000000d0200720c */ /* 0x008fe40003f06070 */
[----:B------:R-:W3:Y:S01]  /*0660*/  S2UR UR7, SR_CgaCtaId ;  /* 0x00000000000779c3 */ /* 0x000ee20000008800 */
[----:B------:R-:W-:-:S07]  /*0670*/  UMOV UR6, 0x400 ;  /* 0x0000040000067882 */ /* 0x000fce0000000000 */
[----:B------:R-:W-:Y:S06]  /*0680*/  BAR.SYNC.DEFER_BLOCKING 0x0 ;  /* 0x0000000000007b1d */ /* 0x000fec0000010000 */
[----:B------:R-:W-:Y:S01]  /*0690*/  BSSY.RECONVERGENT B0, `(.L_x_7) ;  /* 0x0000024000007945 */ /* 0x000fe20003800200 */
[----:B---3--:R-:W-:-:S03]  /*06a0*/  ULEA UR6, UR7, UR6, 0x18 ;  /* 0x0000000607067291 */ /* 0x008fc6000f8ec0ff */
[----:B------:R-:W-:Y:S09]  /*06b0*/  @P0 BRA `(.L_x_8) ;  /* 0x0000000000840947 */ /* 0x000ff20003800000 */
[----:B-12---:R-:W1:Y:S01]  /*06c0*/  LDS R0, [UR6] ;  /* 0x00000006ff007984 */ /* 0x006e620008000800 */
[----:B------:R-:W2:Y:S01]  /*06d0*/  LDCU.64 UR12, c[0x0][0x390] ;  /* 0x00007200ff0c77ac */ /* 0x000ea20008000a00 */
[----:B0-----:R-:W0:Y:S01]  /*06e0*/  LDC.64 R10, c[0x0][0x380] ;  /* 0x0000e000ff0a7b82 */ /* 0x001e220000000a00 */
[----:B--2---:R-:W-:-:S04]  /*06f0*/  UISETP.NE.U32.AND UP0, UPT, UR12, URZ, UPT ;  /* 0x000000ff0c00728c */ /* 0x004fc8000bf05070 */
[----:B------:R-:W-:Y:S01]  /*0700*/  UISETP.NE.AND.EX UP0, UPT, UR13, URZ, UPT, UP0 ;  /* 0x000000ff0d00728c */ /* 0x000fe2000bf05300 */
[----:B0-----:R-:W-:-:S04]  /*0710*/  LEA R8, P0, R9, R10, 0x2 ;  /* 0x0000000a09087211 */ /* 0x001fc800078010ff */
[----:B------:R-:W-:-:S04]  /*0720*/  LEA.HI.X R9, R9, R11, RZ, 0x2, P0 ;  /* 0x0000000b09097211 */ /* 0x000fc800000f14ff */
[----:B-1----:R-:W-:Y:S05]  /*0730*/  BRA.U !UP0, `(.L_x_9) ;  /* 0x0000000108407547 */ /* 0x002fea000b800000 */
[----:B------:R-:W0:Y:S01]  /*0740*/  LDC.64 R10, c[0x0][0x390] ;  /* 0x0000e400ff0a7b82 */ /* 0x000e220000000a00 */
[----:B------:R-:W-:Y:S01]  /*0750*/  BSSY.RECONVERGENT B1, `(.L_x_10) ;  /* 0x000000d000017945 */ /* 0x000fe20003800200 */
[----:B------:R-:W-:-:S07]  /*0760*/  IMAD.MOV.U32 R21, RZ, RZ, R2 ;  /* 0x000000ffff157224 */ /* 0x000fce00078e0002 */
.L_x_11:
[----:B------:R-:W-:-:S04]  /*0770*/  IMAD.WIDE.U32 R14, R21, 0x4, R4 ;  /* 0x00000004150e7825 */ /* 0x000fc800078e0004 */
[C---:B0-----:R-:W-:Y:S02]  /*0780*/  IMAD.WIDE.U32 R16, R21.reuse, 0x4, R10 ;  /* 0x0000000415107825 */ /* 0x041fe400078e000a */
[----:B------:R-:W2:Y:S04]  /*0790*/  LDG.E.CONSTANT R15, desc[UR10][R14.64] ;  /* 0x0000000a0e0f7981 */ /* 0x000ea8000c1e9900 */
[----:B------:R-:W3:Y:S01]  /*07a0*/  LDG.E.CONSTANT R17, desc[UR10][R16.64] ;  /* 0x0000000a10117981 */ /* 0x000ee2000c1e9900 */
[----:B-1----:R-:W-:-:S04]  /*07b0*/  IMAD.WIDE.U32 R18, R21, 0x4, R8 ;  /* 0x0000000415127825 */ /* 0x002fc800078e0008 */
[----:B------:R-:W-:-:S05]  /*07c0*/  VIADD R21, R21, UR8 ;  /* 0x0000000815157c36 */ /* 0x000fca0008000000 */
[----:B------:R-:W-:Y:S01]  /*07d0*/  ISETP.GE.U32.AND P0, PT, R21, R13, PT ;  /* 0x0000000d1500720c */ /* 0x000fe20003f06070 */
[----:B--2---:R-:W-:-:S04]  /*07e0*/  FMUL R12, R0, R15 ;  /* 0x0000000f000c7220 */ /* 0x004fc80000400000 */
[----:B---3--:R-:W-:-:S05]  /*07f0*/  FMUL R23, R12, R17 ;  /* 0x000000110c177220 */ /* 0x008fca0000400000 */
[----:B------:R1:W-:Y:S03]  /*0800*/  STG.E desc[UR10][R18.64], R23 ;  /* 0x0000001712007986 */ /* 0x0003e6000c10190a */
[----:B------:R-:W-:Y:S05]  /*0810*/  @!P0 BRA `(.L_x_11) ;  /* 0xfffffffc00d48947 */ /* 0x000fea000383ffff */
[----:B------:R-:W-:Y:S05]  /*0820*/  BSYNC.RECONVERGENT B1 ;  /* 0x0000000000017941 */ /* 0x000fea0003800200 */
.L_x_10:
[----:B------:R-:W-:Y:S05]  /*0830*/  BRA `(.L_x_8) ;  /* 0x0000000000247947 */ /* 0x000fea0003800000 */
.L_x_9:
[----:B------:R-:W-:-:S07]  /*0840*/  MOV R17, R2 ;  /* 0x0000000200117202 */ /* 0x000fce0000000f00 */
.L_x_12:
[----:B------:R-:W-:-:S06]  /*0850*/  IMAD.WIDE.U32 R10, R17, 0x4, R4 ;  /* 0x00000004110a7825 */ /* 0x000fcc00078e0004 */
[----:B------:R-:W2:Y:S01]  /*0860*/  LDG.E.CONSTANT R11, desc[UR10][R10.64] ;  /* 0x0000000a0a0b7981 */ /* 0x000ea2000c1e9900 */
[----:B---3--:R-:W-:-:S04]  /*0870*/  IMAD.WIDE.U32 R14, R17, 0x4, R8 ;  /* 0x00000004110e7825 */ /* 0x008fc800078e0008 */
[----:B------:R-:W-:-:S05]  /*0880*/  VIADD R17, R17, UR8 ;  /* 0x0000000811117c36 */ /* 0x000fca0008000000 */
[----:B------:R-:W-:Y:S01]  /*0890*/  ISETP.GE.U32.AND P0, PT, R17, R13, PT ;  /* 0x0000000d1100720c */ /* 0x000fe20003f06070 */
[----:B--2---:R-:W-:-:S05]  /*08a0*/  FMUL R19, R0, R11 ;  /* 0x0000000b00137220 */ /* 0x004fca0000400000 */
[----:B------:R3:W-:Y:S07]  /*08b0*/  STG.E desc[UR10][R14.64], R19 ;  /* 0x000000130e007986 */ /* 0x0007ee000c10190a */
[----:B------:R-:W-:Y:S05]  /*08c0*/  @!P0 BRA `(.L_x_12) ;  /* 0xfffffffc00e08947 */ /* 0x000fea000383ffff */
.L_x_8:
[----:B------:R-:W-:Y:S05]  /*08d0*/  BSYNC.RECONVERGENT B0 ;  /* 0x0000000000007941 */ /* 0x000fea0003800200 */
.L_x_7:
[----:B------:R-:W-:Y:S06]  /*08e0*/  BAR.SYNC.DEFER_BLOCKING 0x0 ;  /* 0x0000000000007b1d */ /* 0x000fec0000010000 */
[----:B------:R-:W-:Y:S05]  /*08f0*/  BRA.U UP1, `(.L_x_13) ;  /* 0xfffffff901087547 */ /* 0x000fea000b83ffff */
[----:B------:R-:W-:Y:S05]  /*0900*/  EXIT ;  /* 0x000000000000794d */ /* 0x000fea0003800000 */
.L_x_4:
[----:B------:R-:W-:Y:S02]  /*0910*/  HFMA2 R19, -RZ, RZ, 0, 1.847743988037109375e-06 ;  /* 0x0000001fff137431 */ /* 0x000fe400000001ff */
[----:B------:R-:W-:Y:S02]  /*0920*/  IMAD.MOV.U32 R17, RZ, RZ, 0x10 ;  /* 0x00000010ff117424 */ /* 0x000fe400078e00ff */
[----:B------:R-:W-:-:S07]  /*0930*/  IMAD.MOV.U32 R12, RZ, RZ, -0x1 ;  /* 0xffffffffff0c7424 */ /* 0x000fce00078e00ff */
[----:B-1----:R-:W-:Y:S05]  /*0940*/  WARPSYNC.COLLECTIVE R12, `(.L_x_14) ;  /* 0x000000000c087348 */ /* 0x002fea0003c00000 */
[----:B-1----:R0:W1:Y:S02]  /*0950*/  SHFL.DOWN P1, R15, R0, R17, R19 ;  /* 0x08000011000f7389 */ /* 0x0020640000020013 */
[----:B01----:R-:W-:Y:S05]  /*0960*/  ENDCOLLECTIVE ;  /* 0x000000000000791b */ /* 0x003fea0003800000 */
.L_x_14:
[----:B------:R-:W-:Y:S02]  /*0970*/  IMAD.MOV.U32 R17, RZ, RZ, 0x8 ;  /* 0x00000008ff117424 */ /* 0x000fe400078e00ff */
[----:B------:R-:W-:-:S04]  /*0980*/  IMAD.MOV.U32 R11, RZ, RZ, R15 ;  /* 0x000000ffff0b7224 */ /* 0x000fc800078e000f */
[----:B------:R-:W-:-:S05]  /*0990*/  FADD R11, R11, R0 ;  /* 0x000000000b0b7221 */ /* 0x000fca0000000000 */
[----:B------:R-:W-:-:S07]  /*09a0*/  MOV R0, R11 ;  /* 0x0000000b00007202 */ /* 0x000fce0000000f00 */
[----:B------:R-:W-:Y:S05]  /*09b0*/  WARPSYNC.COLLECTIVE R12, `(.L_x_15) ;  /* 0x000000000c087348 */ /* 0x000fea0003c00000 */
[----:B------:R0:W1:Y:S02]  /*09c0*/  SHFL.DOWN P1, R15, R0, R17, R19 ;  /* 0x08000011000f7389 */ /* 0x0000640000020013 */
[----:B01----:R-:W-:Y:S05]  /*09d0*/  ENDCOLLECTIVE ;  /* 0x000000000000791b */ /* 0x003fea0003800000 */
.L_x_15:
[----:B------:R-:W-:Y:S02]  /*09e0*/  IMAD.MOV.U32 R17, RZ, RZ, 0x4 ;  /* 0x00000004ff117424 */ /* 0x000fe400078e00ff */
[----:B------:R-:W-:-:S04]  /*09f0*/  IMAD.MOV.U32 R8, RZ, RZ, R15 ;  /* 0x000000ffff087224 */ /* 0x000fc800078e000f */
[----:B------:R-:W-:-:S05]  /*0a00*/  FADD R8, R11, R8 ;  /* 0x000000080b087221 */ /* 0x000fca0000000000 */
[----:B------:R-:W-:-:S07]  /*0a10*/  MOV R0, R8 ;  /* 0x0000000800007202 */ /* 0x000fce0000000f00 */
[----:B------:R-:W-:Y:S05]  /*0a20*/  WARPSYNC.COLLECTIVE R12, `(.L_x_16) ;  /* 0x000000000c087348 */ /* 0x000fea0003c00000 */
[----:B------:R0:W1:Y:S02]  /*0a30*/  SHFL.DOWN P1, R15, R0, R17, R19 ;  /* 0x08000011000f7389 */ /* 0x0000640000020013 */
[----:B01----:R-:W-:Y:S05]  /*0a40*/  ENDCOLLECTIVE ;  /* 0x000000000000791b */ /* 0x003fea0003800000 */
.L_x_16:
[----:B------:R-:W-:Y:S02]  /*0a50*/  IMAD.MOV.U32 R17, RZ, RZ, 0x2 ;  /* 0x00000002ff117424 */ /* 0x000fe400078e00ff */
[----:B------:R-:W-:-:S04]  /*0a60*/  IMAD.MOV.U32 R13, RZ, RZ, R15 ;  /* 0x000000ffff0d7224 */ /* 0x000fc800078e000f */
[----:B------:R-:W-:-:S05]  /*0a70*/  FADD R13, R8, R13 ;  /* 0x0000000d080d7221 */ /* 0x000fca0000000000 */
[----:B------:R-:W-:-:S07]  /*0a80*/  MOV R0, R13 ;  /* 0x0000000d00007202 */ /* 0x000fce0000000f00 */
[----:B------:R-:W-:Y:S05]  /*0a90*/  WARPSYNC.COLLECTIVE R12, `(.L_x_17) ;  /* 0x000000000c087348 */ /* 0x000fea0003c00000 */
[----:B------:R0:W1:Y:S02]  /*0aa0*/  SHFL.DOWN P1, R15, R0, R17, R19 ;  /* 0x08000011000f7389 */ /* 0x0000640000020013 */
[----:B01----:R-:W-:Y:S05]  /*0ab0*/  ENDCOLLECTIVE ;  /* 0x000000000000791b */ /* 0x003fea0003800000 */
.L_x_17:
[----:B------:R-:W-:Y:S02]  /*0ac0*/  IMAD.MOV.U32 R17, RZ, RZ, 0x1 ;  /* 0x00000001ff117424 */ /* 0x000fe400078e00ff */
[----:B------:R-:W-:-:S04]  /*0ad0*/  IMAD.MOV.U32 R10, RZ, RZ, R15 ;  /* 0x000000ffff0a7224 */ /* 0x000fc800078e000f */
[----:B------:R-:W-:-:S05]  /*0ae0*/  FADD R10, R13, R10 ;  /* 0x0000000a0d0a7221 */ /* 0x000fca0000000000 */
[----:B------:R-:W-:-:S07]  /*0af0*/  MOV R0, R10 ;  /* 0x0000000a00007202 */ /* 0x000fce0000000f00 */
[----:B------:R-:W-:Y:S05]  /*0b00*/  WARPSYNC.COLLECTIVE R12, `(.L_x_18) ;  /* 0x000000000c087348 */ /* 0x000fea0003c00000 */
[----:B------:R0:W1:Y:S02]  /*0b10*/  SHFL.DOWN P1, R15, R0, R17, R19 ;  /* 0x08000011000f7389 */ /* 0x0000640000020013 */
[----:B01----:R-:W-:Y:S05]  /*0b20*/  ENDCOLLECTIVE ;  /* 0x000000000000791b */ /* 0x003fea0003800000 */
.L_x_18:
[----:B------:R-:W-:Y:S05]  /*0b30*/  BRA `(.L_x_19) ;  /* 0xfffffff800587947 */ /* 0x000fea000383ffff */
        .weak           $__internal_0_$__cuda_sm3x_div_rn_noftz_f32_slowpath
        .type           $__internal_0_$__cuda_sm3x_div_rn_noftz_f32_slowpath,@function
        .size           $__internal_0_$__cuda_sm3x_div_rn_noftz_f32_slowpath,(.L_x_191 - $__internal_0_$__cuda_sm3x_div_rn_noftz_f32_slowpath)
$__internal_0_$__cuda_sm3x_div_rn_noftz_f32_slowpath:
[--C-:B------:R-:W-:Y:S01]  /*0b40*/  SHF.R.U32.HI R11, RZ, 0x17, R3.reuse ;  /* 0x00000017ff0b7819 */ /* 0x100fe20000011603 */
[----:B------:R-:W-:Y:S01]  /*0b50*/  BSSY.RECONVERGENT B1, `(.L_x_20) ;  /* 0x0000064000017945 */ /* 0x000fe20003800200 */
[--C-:B------:R-:W-:Y:S01]  /*0b60*/  SHF.R.U32.HI R10, RZ, 0x17, R0.reuse ;  /* 0x00000017ff0a7819 */ /* 0x100fe20000011600 */
[----:B------:R-:W-:Y:S01]  /*0b70*/  IMAD.MOV.U32 R12, RZ, RZ, R0 ;  /* 0x000000ffff0c7224 */ /* 0x000fe200078e0000 */
[----:B------:R-:W-:Y:S01]  /*0b80*/  LOP3.LUT R11, R11, 0xff, RZ, 0xc0, !PT ;  /* 0x000000ff0b0b7812 */ /* 0x000fe200078ec0ff */
[----:B------:R-:W-:Y:S01]  /*0b90*/  IMAD.MOV.U32 R13, RZ, RZ, R3 ;  /* 0x000000ffff0d7224 */ /* 0x000fe200078e0003 */
[----:B------:R-:W-:-:S03]  /*0ba0*/  LOP3.LUT R16, R10, 0xff, RZ, 0xc0, !PT ;  /* 0x000000ff0a107812 */ /* 0x000fc600078ec0ff */
[----:B------:R-:W-:Y:S01]  /*0bb0*/  VIADD R14, R11, 0xffffffff ;  /* 0xffffffff0b0e7836 */ /* 0x000fe20000000000 */
[----:B------:R-:W-:-:S04]  /*0bc0*/  IADD3 R15, PT, PT, R16, -0x1, RZ ;  /* 0xffffffff100f7810 */ /* 0x000fc80007ffe0ff */
[----:B------:R-:W-:-:S04]  /*0bd0*/  ISETP.GT.U32.AND P0, PT, R14, 0xfd, PT ;  /* 0x000000fd0e00780c */ /* 0x000fc80003f04070 */
[----:B------:R-:W-:-:S13]  /*0be0*/  ISETP.GT.U32.OR P0, PT, R15, 0xfd, P0 ;  /* 0x000000fd0f00780c */ /* 0x000fda0000704470 */
[----:B------:R-:W-:Y:S01]  /*0bf0*/  @!P0 MOV R10, RZ ;  /* 0x000000ff000a8202 */ /* 0x000fe20000000f00 */
[----:B------:R-:W-:Y:S06]  /*0c00*/  @!P0 BRA `(.L_x_21) ;  /* 0x00000000005c8947 */ /* 0x000fec0003800000 */
[----:B------:R-:W-:Y:S02]  /*0c10*/  FSETP.GTU.FTZ.AND P1, PT, |R3|, +INF , PT ;  /* 0x7f8000000300780b */ /* 0x000fe40003f3c200 */
[----:B------:R-:W-:-:S04]  /*0c20*/  FSETP.GTU.FTZ.AND P0, PT, |R0|, +INF , PT ;  /* 0x7f8000000000780b */ /* 0x000fc80003f1c200 */
[----:B------:R-:W-:-:S13]  /*0c30*/  PLOP3.LUT P0, PT, P0, P1, PT, 0xf8, 0x8f ;  /* 0x00000000008f781c */ /* 0x000fda0000703f70 */
[----:B------:R-:W-:Y:S05]  /*0c40*/  @P0 BRA `(.L_x_22) ;  /* 0x00000004004c0947 */ /* 0x000fea0003800000 */
[----:B------:R-:W-:-:S13]  /*0c50*/  LOP3.LUT P0, RZ, R13, 0x7fffffff, R12, 0xc8, !PT ;  /* 0x7fffffff0dff7812 */ /* 0x000fda000780c80c */
[----:B------:R-:W-:Y:S05]  /*0c60*/  @!P0 BRA `(.L_x_23) ;  /* 0x00000004003c8947 */ /* 0x000fea0003800000 */
[C---:B------:R-:W-:Y:S02]  /*0c70*/  FSETP.NEU.FTZ.AND P2, PT, |R0|.reuse, +INF , PT ;  /* 0x7f8000000000780b */ /* 0x040fe40003f5d200 */
[----:B------:R-:W-:Y:S02]  /*0c80*/  FSETP.NEU.FTZ.AND P1, PT, |R3|, +INF , PT ;  /* 0x7f8000000300780b */ /* 0x000fe40003f3d200 */
[----:B------:R-:W-:-:S11]  /*0c90*/  FSETP.NEU.FTZ.AND P0, PT, |R0|, +INF , PT ;  /* 0x7f8000000000780b */ /* 0x000fd60003f1d200 */
[----:B------:R-:W-:Y:S05]  /*0ca0*/  @!P1 BRA !P2, `(.L_x_23) ;  /* 0x00000004002c9947 */ /* 0x000fea0005000000 */
[----:B------:R-:W-:-:S04]  /*0cb0*/  LOP3.LUT P2, RZ, R12, 0x7fffffff, RZ, 0xc0, !PT ;  /* 0x7fffffff0cff7812 */ /* 0x000fc8000784c0ff */
[----:B------:R-:W-:-:S13]  /*0cc0*/  PLOP3.LUT P1, PT, P1, P2, PT, 0x2f, 0xf2 ;  /* 0x0000000000f2781c */ /* 0x000fda0000f24577 */
[----:B------:R-:W-:Y:S05]  /*0cd0*/  @P1 BRA `(.L_x_24) ;  /* 0x0000000400181947 */ /* 0x000fea0003800000 */
[----:B------:R-:W-:-:S04]  /*0ce0*/  LOP3.LUT P1, RZ, R13, 0x7fffffff, RZ, 0xc0, !PT ;  /* 0x7fffffff0dff7812 */ /* 0x000fc8000782c0ff */
[----:B------:R-:W-:-:S13]  /*0cf0*/  PLOP3.LUT P0, PT, P0, P1, PT, 0x2f, 0xf2 ;  /* 0x0000000000f2781c */ /* 0x000fda0000702577 */
[----:B------:R-:W-:Y:S05]  /*0d00*/  @P0 BRA `(.L_x_25) ;  /* 0x0000000400000947 */ /* 0x000fea0003800000 */
[----:B------:R-:W-:Y:S02]  /*0d10*/  ISETP.GE.AND P0, PT, R15, RZ, PT ;  /* 0x000000ff0f00720c */ /* 0x000fe40003f06270 */
[----:B------:R-:W-:-:S11]  /*0d20*/  ISETP.GE.AND P1, PT, R14, RZ, PT ;  /* 0x000000ff0e00720c */ /* 0x000fd60003f26270 */
[----:B------:R-:W-:Y:S02]  /*0d30*/  @P0 IMAD.MOV.U32 R10, RZ, RZ, RZ ;  /* 0x000000ffff0a0224 */ /* 0x000fe400078e00ff */
[----:B------:R-:W-:Y:S01]  /*0d40*/  @!P0 FFMA R12, R0, 1.84467440737095516160e+19, RZ ;  /* 0x5f800000000c8823 */ /* 0x000fe200000000ff */
[----:B------:R-:W-:Y:S02]  /*0d50*/  @!P0 IMAD.MOV.U32 R10, RZ, RZ, -0x40 ;  /* 0xffffffc0ff0a8424 */ /* 0x000fe400078e00ff */
[----:B------:R-:W-:-:S03]  /*0d60*/  @!P1 FFMA R13, R3, 1.84467440737095516160e+19, RZ ;  /* 0x5f800000030d9823 */ /* 0x000fc600000000ff */
[----:B------:R-:W-:-:S07]  /*0d70*/  @!P1 IADD3 R10, PT, PT, R10, 0x40, RZ ;  /* 0x000000400a0a9810 */ /* 0x000fce0007ffe0ff */
.L_x_21:
[----:B------:R-:W-:Y:S01]  /*0d80*/  LEA R0, R11, 0xc0800000, 0x17 ;  /* 0xc08000000b007811 */ /* 0x000fe200078eb8ff */
[----:B------:R-:W-:Y:S04]  /*0d90*/  BSSY.RECONVERGENT B2, `(.L_x_26) ;  /* 0x0000036000027945 */ /* 0x000fe80003800200 */
[----:B------:R-:W-:Y:S02]  /*0da0*/  IMAD.IADD R14, R13, 0x1, -R0 ;  /* 0x000000010d0e7824 */ /* 0x000fe400078e0a00 */
[----:B------:R-:W-:Y:S02]  /*0db0*/  VIADD R13, R16, 0xffffff81 ;  /* 0xffffff81100d7836 */ /* 0x000fe40000000000 */
[----:B------:R-:W0:Y:S01]  /*0dc0*/  MUFU.RCP R15, R14 ;  /* 0x0000000e000f7308 */ /* 0x000e220000001000 */
[----:B------:R-:W-:Y:S01]  /*0dd0*/  FADD.FTZ R17, -R14, -RZ ;  /* 0x800000ff0e117221 */ /* 0x000fe20000010100 */
[C---:B------:R-:W-:Y:S01]  /*0de0*/  IMAD R0, R13.reuse, -0x800000, R12 ;  /* 0xff8000000d007824 */ /* 0x040fe200078e020c */
[----:B------:R-:W-:-:S04]  /*0df0*/  IADD3 R13, PT, PT, R13, 0x7f, -R11 ;  /* 0x0000007f0d0d7810 */ /* 0x000fc80007ffe80b */
[----:B------:R-:W-:Y:S01]  /*0e00*/  IADD3 R13, PT, PT, R13, R10, RZ ;  /* 0x0000000a0d0d7210 */ /* 0x000fe20007ffe0ff */
[----:B0-----:R-:W-:-:S04]  /*0e10*/  FFMA R16, R15, R17, 1 ;  /* 0x3f8000000f107423 */ /* 0x001fc80000000011 */
[----:B------:R-:W-:-:S04]  /*0e20*/  FFMA R19, R15, R16, R15 ;  /* 0x000000100f137223 */ /* 0x000fc8000000000f */
[----:B------:R-:W-:-:S04]  /*0e30*/  FFMA R12, R0, R19, RZ ;  /* 0x00000013000c7223 */ /* 0x000fc800000000ff */
[----:B------:R-:W-:-:S04]  /*0e40*/  FFMA R15, R17, R12, R0 ;  /* 0x0000000c110f7223 */ /* 0x000fc80000000000 */
[----:B------:R-:W-:-:S04]  /*0e50*/  FFMA R16, R19, R15, R12 ;  /* 0x0000000f13107223 */ /* 0x000fc8000000000c */
[----:B------:R-:W-:-:S04]  /*0e60*/  FFMA R17, R17, R16, R0 ;  /* 0x0000001011117223 */ /* 0x000fc80000000000 */
[----:B------:R-:W-:-:S05]  /*0e70*/  FFMA R0, R19, R17, R16 ;  /* 0x0000001113007223 */ /* 0x000fca0000000010 */
[----:B------:R-:W-:-:S04]  /*0e80*/  SHF.R.U32.HI R11, RZ, 0x17, R0 ;  /* 0x00000017ff0b7819 */ /* 0x000fc80000011600 */
[----:B------:R-:W-:-:S05]  /*0e90*/  LOP3.LUT R11, R11, 0xff, RZ, 0xc0, !PT ;  /* 0x000000ff0b0b7812 */ /* 0x000fca00078ec0ff */
[----:B------:R-:W-:-:S04]  /*0ea0*/  IMAD.IADD R14, R11, 0x1, R13 ;  /* 0x000000010b0e7824 */ /* 0x000fc800078e020d */
[----:B------:R-:W-:-:S05]  /*0eb0*/  VIADD R10, R14, 0xffffffff ;  /* 0xffffffff0e0a7836 */ /* 0x000fca0000000000 */
[----:B------:R-:W-:-:S13]  /*0ec0*/  ISETP.GE.U32.AND P0, PT, R10, 0xfe, PT ;  /* 0x000000fe0a00780c */ /* 0x000fda0003f06070 */
[----:B------:R-:W-:Y:S05]  /*0ed0*/  @!P0 BRA `(.L_x_27) ;  /* 0x0000000000808947 */ /* 0x000fea0003800000 */
[----:B------:R-:W-:-:S13]  /*0ee0*/  ISETP.GT.AND P0, PT, R14, 0xfe, PT ;  /* 0x000000fe0e00780c */ /* 0x000fda0003f04270 */
[----:B------:R-:W-:Y:S05]  /*0ef0*/  @P0 BRA `(.L_x_28) ;  /* 0x00000000006c0947 */ /* 0x000fea0003800000 */
[----:B------:R-:W-:-:S13]  /*0f00*/  ISETP.GE.AND P0, PT, R14, 0x1, PT ;  /* 0x000000010e00780c */ /* 0x000fda0003f06270 */
[----:B------:R-:W-:Y:S05]  /*0f10*/  @P0 BRA `(.L_x_29) ;  /* 0x0000000000740947 */ /* 0x000fea0003800000 */
[----:B------:R-:W-:Y:S02]  /*0f20*/  ISETP.GE.AND P0, PT, R14, -0x18, PT ;  /* 0xffffffe80e00780c */ /* 0x000fe40003f06270 */
[----:B------:R-:W-:-:S11]  /*0f30*/  LOP3.LUT R0, R0, 0x80000000, RZ, 0xc0, !PT ;  /* 0x8000000000007812 */ /* 0x000fd600078ec0ff */
[----:B------:R-:W-:Y:S05]  /*0f40*/  @!P0 BRA `(.L_x_29) ;  /* 0x0000000000688947 */ /* 0x000fea0003800000 */
[CCC-:B------:R-:W-:Y:S01]  /*0f50*/  FFMA.RZ R10, R19.reuse, R17.reuse, R16.reuse ;  /* 0x00000011130a7223 */ /* 0x1c0fe2000000c010 */
[C---:B------:R-:W-:Y:S01]  /*0f60*/  IADD3 R13, PT, PT, R14.reuse, 0x20, RZ ;  /* 0x000000200e0d7810 */ /* 0x040fe20007ffe0ff */
[CCC-:B------:R-:W-:Y:S01]  /*0f70*/  FFMA.RM R11, R19.reuse, R17.reuse, R16.reuse ;  /* 0x00000011130b7223 */ /* 0x1c0fe20000004010 */
[----:B------:R-:W-:Y:S02]  /*0f80*/  ISETP.NE.AND P2, PT, R14, RZ, PT ;  /* 0x000000ff0e00720c */ /* 0x000fe40003f45270 */
[----:B------:R-:W-:Y:S01]  /*0f90*/  LOP3.LUT R12, R10, 0x7fffff, RZ, 0xc0, !PT ;  /* 0x007fffff0a0c7812 */ /* 0x000fe200078ec0ff */
[----:B------:R-:W-:Y:S01]  /*0fa0*/  FFMA.RP R10, R19, R17, R16 ;  /* 0x00000011130a7223 */ /* 0x000fe20000008010 */
[----:B------:R-:W-:Y:S01]  /*0fb0*/  ISETP.NE.AND P1, PT, R14, RZ, PT ;  /* 0x000000ff0e00720c */ /* 0x000fe20003f25270 */
[----:B------:R-:W-:Y:S01]  /*0fc0*/  IMAD.MOV R14, RZ, RZ, -R14 ;  /* 0x000000ffff0e7224 */ /* 0x000fe200078e0a0e */
[----:B------:R-:W-:Y:S02]  /*0fd0*/  LOP3.LUT R12, R12, 0x800000, RZ, 0xfc, !PT ;  /* 0x008000000c0c7812 */ /* 0x000fe400078efcff */
[----:B------:R-:W-:-:S02]  /*0fe0*/  FSETP.NEU.FTZ.AND P0, PT, R10, R11, PT ;  /* 0x0000000b0a00720b */ /* 0x000fc40003f1d000 */
[----:B------:R-:W-:Y:S02]  /*0ff0*/  SHF.L.U32 R13, R12, R13, RZ ;  /* 0x0000000d0c0d7219 */ /* 0x000fe400000006ff */
[----:B------:R-:W-:Y:S02]  /*1000*/  SEL R11, R14, RZ, P2 ;  /* 0x000000ff0e0b7207 */ /* 0x000fe40001000000 */
[----:B------:R-:W-:Y:S02]  /*1010*/  ISETP.NE.AND P1, PT, R13, RZ, P1 ;  /* 0x000000ff0d00720c */ /* 0x000fe40000f25270 */
[----:B------:R-:W-:Y:S02]  /*1020*/  SHF.R.U32.HI R11, RZ, R11, R12 ;  /* 0x0000000bff0b7219 */ /* 0x000fe4000001160c */
[----:B------:R-:W-:Y:S02]  /*1030*/  PLOP3.LUT P0, PT, P0, P1, PT, 0xf8, 0x8f ;  /* 0x00000000008f781c */ /* 0x000fe40000703f70 */
[----:B------:R-:W-:-:S02]  /*1040*/  SHF.R.U32.HI R13, RZ, 0x1, R11 ;  /* 0x00000001ff0d7819 */ /* 0x000fc4000001160b */
[----:B------:R-:W-:-:S04]  /*1050*/  SEL R10, RZ, 0x1, !P0 ;  /* 0x00000001ff0a7807 */ /* 0x000fc80004000000 */
[----:B------:R-:W-:-:S04]  /*1060*/  LOP3.LUT R10, R10, 0x1, R13, 0xf8, !PT ;  /* 0x000000010a0a7812 */ /* 0x000fc800078ef80d */
[----:B------:R-:W-:-:S05]  /*1070*/  LOP3.LUT R10, R10, R11, RZ, 0xc0, !PT ;  /* 0x0000000b0a0a7212 */ /* 0x000fca00078ec0ff */
[----:B------:R-:W-:-:S05]  /*1080*/  IMAD.IADD R13, R13, 0x1, R10 ;  /* 0x000000010d0d7824 */ /* 0x000fca00078e020a */
[----:B------:R-:W-:Y:S01]  /*1090*/  LOP3.LUT R0, R13, R0, RZ, 0xfc, !PT ;  /* 0x000000000d007212 */ /* 0x000fe200078efcff */
[----:B------:R-:W-:Y:S06]  /*10a0*/  BRA `(.L_x_29) ;  /* 0x0000000000107947 */ /* 0x000fec0003800000 */
.L_x_28:
[----:B------:R-:W-:-:S04]  /*10b0*/  LOP3.LUT R0, R0, 0x80000000, RZ, 0xc0, !PT ;  /* 0x8000000000007812 */ /* 0x000fc800078ec0ff */
[----:B------:R-:W-:Y:S01]  /*10c0*/  LOP3.LUT R0, R0, 0x7f800000, RZ, 0xfc, !PT ;  /* 0x7f80000000007812 */ /* 0x000fe200078efcff */
[----:B------:R-:W-:Y:S06]  /*10d0*/  BRA `(.L_x_29) ;  /* 0x0000000000047947 */ /* 0x000fec0003800000 */
.L_x_27:
[----:B------:R-:W-:-:S07]  /*10e0*/  LEA R0, R13, R0, 0x17 ;  /* 0x000000000d007211 */ /* 0x000fce00078eb8ff */
.L_x_29:
[----:B------:R-:W-:Y:S05]  /*10f0*/  BSYNC.RECONVERGENT B2 ;  /* 0x0000000000027941 */ /* 0x000fea0003800200 */
.L_x_26:
[----:B------:R-:W-:Y:S05]  /*1100*/  BRA `(.L_x_30) ;  /* 0x0000000000207947 */ /* 0x000fea0003800000 */
.L_x_25:
[----:B------:R-:W-:-:S04]  /*1110*/  LOP3.LUT R0, R13, 0x80000000, R12, 0x48, !PT ;  /* 0x800000000d007812 */ /* 0x000fc800078e480c */
[----:B------:R-:W-:Y:S01]  /*1120*/  LOP3.LUT R0, R0, 0x7f800000, RZ, 0xfc, !PT ;  /* 0x7f80000000007812 */ /* 0x000fe200078efcff */
[----:B------:R-:W-:Y:S06]  /*1130*/  BRA `(.L_x_30) ;  /* 0x0000000000147947 */ /* 0x000fec0003800000 */
.L_x_24:
[----:B------:R-:W-:Y:S01]  /*1140*/  LOP3.LUT R0, R13, 0x80000000, R12, 0x48, !PT ;  /* 0x800000000d007812 */ /* 0x000fe200078e480c */
[----:B------:R-:W-:Y:S06]  /*1150*/  BRA `(.L_x_30) ;  /* 0x00000000000c7947 */ /* 0x000fec0003800000 */
.L_x_23:
[----:B------:R-:W0:Y:S01]  /*1160*/  MUFU.RSQ R0, -QNAN ;  /* 0xffc0000000007908 */ /* 0x000e220000001400 */
[----:B------:R-:W-:Y:S05]  /*1170*/  BRA `(.L_x_30) ;  /* 0x0000000000047947 */ /* 0x000fea0003800000 */
.L_x_22:
[----:B------:R-:W-:-:S07]  /*1180*/  FADD.FTZ R0, R0, R3 ;  /* 0x0000000300007221 */ /* 0x000fce0000010000 */
.L_x_30:
[----:B------:R-:W-:Y:S05]  /*1190*/  BSYNC.RECONVERGENT B1 ;  /* 0x0000000000017941 */ /* 0x000fea0003800200 */
.L_x_20:
[----:B------:R-:W-:Y:S02]  /*11a0*/  HFMA2 R11, -RZ, RZ, 0, 0 ;  /* 0x00000000ff0b7431 */ /* 0x000fe400000001ff */
[----:B------:R-:W-:-:S04]  /*11b0*/  IMAD.MOV.U32 R10, RZ, RZ, R8 ;  /* 0x000000ffff0a7224 */ /* 0x000fc800078e0008 */
[----:B0-----:R-:W-:Y:S05]  /*11c0*/  RET.REL.NODEC R10 `(lux_rms_norm_batched_f32_kernel) ;  /* 0xffffffec0a8c7950 */ /* 0x001fea0003c3ffff */
.L_x_31:
[----:B------:R-:W-:-:S00]  /*11d0*/  BRA `(.L_x_31) ;  /* 0xfffffffc00fc7947 */ /* 0x000fc0000383ffff */
[----:B------:R-:W-:-:S00]  /*11e0*/  NOP ;  /* 0x0000000000007918 */ /* 0x000fc00000000000 */
        /* <DEDUP_REMOVED lines=9> */
.L_x_191:


//--------------------- .text.lux_rms_norm_vectorized_f32_kernel --------------------------
	.section	.text.lux_rms_norm_vectorized_f32_kernel,"ax",@progbits
	.align	128
        .global         lux_rms_norm_vectorized_f32_kernel
        .type           lux_rms_norm_vectorized_f32_kernel,@function
        .size           lux_rms_norm_vectorized_f32_kernel,(.L_x_192 - lux_rms_norm_vectorized_f32_kernel)
        .other          lux_rms_norm_vectorized_f32_kernel,@"STO_CUDA_ENTRY STV_DEFAULT"
lux_rms_norm_vectorized_f32_kernel:
.text.lux_rms_norm_vectorized_f32_kernel:
[----:B------:R-:W-:Y:S08]  /*0000*/  LDC R1, c[0x0][0x37c] ;  /* 0x0000df00ff017b82 */ /* 0x000ff00000000800 */
[----:B------:R-:W0:Y:S08]  /*0010*/  S2UR UR4, SR_CTAID.X ;  /* 0x00000000000479c3 */ /* 0x000e300000002500 */
[----:B------:R-:W0:Y:S02]  /*0020*/  LDC R0, c[0x0][0x39c] ;  /* 0x0000e700ff007b82 */ /* 0x000e240000000800 */
[----:B0-----:R-:W-:-:S13]  /*0030*/  ISETP.LE.U32.AND P0, PT, R0, UR4, PT ;  /* 0x0000000400007c0c */ /* 0x001fda000bf03070 */
[----:B------:R-:W-:Y:S05]  /*0040*/  @P0 EXIT ;  /* 0x000000000000094d */ /* 0x000fea0003800000 */
[----:B------:R-:W0:Y:S01]  /*0050*/  S2R R21, SR_TID.X ;  /* 0x0000000000157919 */ /* 0x000e220000002100 */
[----:B------:R-:W1:Y:S01]  /*0060*/  LDC R2, c[0x0][0x3a0] ;  /* 0x0000e800ff027b82 */ /* 0x000e620000000800 */
[----:B------:R-:W2:Y:S01]  /*0070*/  LDCU.64 UR8, c[0x0][0x388] ;  /* 0x00007100ff0877ac */ /* 0x000ea20008000a00 */
[----:B------:R-:W-:Y:S01]  /*0080*/  BSSY.RECONVERGENT B0, `(.L_x_32) ;  /* 0x0000067000007945 */ /* 0x000fe20003800200 */
[----:B------:R-:W-:Y:S01]  /*0090*/  HFMA2 R24, -RZ, RZ, 0, 0 ;  /* 0x00000000ff187431 */ /* 0x000fe200000001ff */
[----:B------:R-:W3:Y:S01]  /*00a0*/  LDCU.64 UR6, c[0x0][0x358] ;  /* 0x00006b00ff0677ac */ /* 0x000ee20008000a00 */
[----:B-1----:R-:W-:Y:S01]  /*00b0*/  SHF.R.U32.HI R3, RZ, 0x2, R2 ;  /* 0x00000002ff037819 */ /* 0x002fe20000011602 */
[----:B------:R-:W-:-:S04]  /*00c0*/  IMAD R20, R2, UR4, RZ ;  /* 0x0000000402147c24 */ /* 0x000fc8000f8e02ff */
[----:B------:R-:W-:Y:S01]  /*00d0*/  IMAD.WIDE.U32 R4, R20, 0x4, RZ ;  /* 0x0000000414047825 */ /* 0x000fe200078e00ff */
[----:B0-----:R-:W-:Y:S02]  /*00e0*/  ISETP.GE.U32.AND P0, PT, R21, R3, PT ;  /* 0x000000031500720c */ /* 0x001fe40003f06070 */
[----:B--2---:R-:W-:-:S04]  /*00f0*/  IADD3 R22, P1, PT, R4, UR8, RZ ;  /* 0x0000000804167c10 */ /* 0x004fc8000ff3e0ff */
[----:B------:R-:W-:-:S07]  /*0100*/  IADD3.X R23, PT, PT, R5, UR9, RZ, P1, !PT ;  /* 0x0000000905177c10 */ /* 0x000fce0008ffe4ff */
[----:B---3--:R-:W-:Y:S05]  /*0110*/  @P0 BRA `(.L_x_33) ;  /* 0x0000000400740947 */ /* 0x008fea0003800000 */
[----:B------:R-:W0:Y:S01]  /*0120*/  LDC R25, c[0x0][0x360] ;  /* 0x0000d800ff197b82 */ /* 0x000e220000000800 */
[----:B------:R-:W-:Y:S01]  /*0130*/  BSSY.RECONVERGENT B1, `(.L_x_34) ;  /* 0x0000034000017945 */ /* 0x000fe20003800200 */
[----:B------:R-:W-:Y:S01]  /*0140*/  MOV R24, RZ ;  /* 0x000000ff00187202 */ /* 0x000fe20000000f00 */
[----:B0-----:R-:W0:Y:S01]  /*0150*/  I2F.U32.RP R10, R25 ;  /* 0x00000019000a7306 */ /* 0x001e220000209000 */
[----:B------:R-:W-:Y:S02]  /*0160*/  IADD3 R0, PT, PT, R21, R25, RZ ;  /* 0x0000001915007210 */ /* 0x000fe40007ffe0ff */
[----:B------:R-:W-:Y:S02]  /*0170*/  ISETP.NE.U32.AND P2, PT, R25, RZ, PT ;  /* 0x000000ff1900720c */ /* 0x000fe40003f45070 */
[----:B------:R-:W-:Y:S02]  /*0180*/  ISETP.GE.U32.AND P0, PT, R0, R3, PT ;  /* 0x000000030000720c */ /* 0x000fe40003f06070 */
[----:B------:R-:W-:Y:S01]  /*0190*/  VIMNMX.U32 R9, PT, PT, R3, R0, !PT ;  /* 0x0000000003097248 */ /* 0x000fe20007fe0000 */
[----:B0-----:R-:W0:Y:S02]  /*01a0*/  MUFU.RCP R10, R10 ;  /* 0x0000000a000a7308 */ /* 0x001e240000001000 */
[----:B0-----:R-:W-:-:S06]  /*01b0*/  IADD3 R6, PT, PT, R10, 0xffffffe, RZ ;  /* 0x0ffffffe0a067810 */ /* 0x001fcc0007ffe0ff */
[----:B------:R0:W1:Y:S02]  /*01c0*/  F2I.FTZ.U32.TRUNC.NTZ R7, R6 ;  /* 0x0000000600077305 */ /* 0x000064000021f000 */
[----:B0-----:R-:W-:Y:S01]  /*01d0*/  MOV R6, RZ ;  /* 0x000000ff00067202 */ /* 0x001fe20000000f00 */
[----:B-1----:R-:W-:-:S04]  /*01e0*/  IMAD.MOV R8, RZ, RZ, -R7 ;  /* 0x000000ffff087224 */ /* 0x002fc800078e0a07 */
[----:B------:R-:W-:Y:S01]  /*01f0*/  IMAD R11, R8, R25, RZ ;  /* 0x00000019080b7224 */ /* 0x000fe200078e02ff */
[----:B------:R-:W-:-:S03]  /*0200*/  SEL R8, RZ, 0x1, P0 ;  /* 0x00000001ff087807 */ /* 0x000fc60000000000 */
[----:B------:R-:W-:Y:S01]  /*0210*/  IMAD.HI.U32 R7, R7, R11, R6 ;  /* 0x0000000b07077227 */ /* 0x000fe200078e0006 */
[----:B------:R-:W-:-:S05]  /*0220*/  IADD3 R0, PT, PT, R9, -R0, -R8 ;  /* 0x8000000009007210 */ /* 0x000fca0007ffe808 */
[----:B------:R-:W-:-:S04]  /*0230*/  IMAD.HI.U32 R7, R7, R0, RZ ;  /* 0x0000000007077227 */ /* 0x000fc800078e00ff */
[----:B------:R-:W-:-:S04]  /*0240*/  IMAD.MOV R6, RZ, RZ, -R7 ;  /* 0x000000ffff067224 */ /* 0x000fc800078e0a07 */
[----:B------:R-:W-:-:S05]  /*0250*/  IMAD R0, R25, R6, R0 ;  /* 0x0000000619007224 */ /* 0x000fca00078e0200 */
[----:B------:R-:W-:-:S13]  /*0260*/  ISETP.GE.U32.AND P0, PT, R0, R25, PT ;  /* 0x000000190000720c */ /* 0x000fda0003f06070 */
[-C--:B------:R-:W-:Y:S02]  /*0270*/  @P0 IADD3 R0, PT, PT, R0, -R25.reuse, RZ ;  /* 0x8000001900000210 */ /* 0x080fe40007ffe0ff */
[----:B------:R-:W-:Y:S02]  /*0280*/  @P0 IADD3 R7, PT, PT, R7, 0x1, RZ ;  /* 0x0000000107070810 */ /* 0x000fe40007ffe0ff */
[----:B------:R-:W-:-:S13]  /*0290*/  ISETP.GE.U32.AND P1, PT, R0, R25, PT ;  /* 0x000000190000720c */ /* 0x000fda0003f26070 */
[----:B------:R-:W-:Y:S01]  /*02a0*/  @P1 VIADD R7, R7, 0x1 ;  /* 0x0000000107071836 */ /* 0x000fe20000000000 */
[----:B------:R-:W-:-:S04]  /*02b0*/  @!P2 LOP3.LUT R7, RZ, R25, RZ, 0x33, !PT ;  /* 0x00000019ff07a212 */ /* 0x000fc800078e33ff */
[----:B------:R-:W-:-:S04]  /*02c0*/  IADD3 R7, PT, PT, R8, R7, RZ ;  /* 0x0000000708077210 */ /* 0x000fc80007ffe0ff */
[C---:B------:R-:W-:Y:S02]  /*02d0*/  LOP3.LUT R0, R7.reuse, 0x3, RZ, 0xc0, !PT ;  /* 0x0000000307007812 */ /* 0x040fe400078ec0ff */
[----:B------:R-:W-:Y:S02]  /*02e0*/  ISETP.GE.U32.AND P0, PT, R7, 0x3, PT ;  /* 0x000000030700780c */ /* 0x000fe40003f06070 */
[----:B------:R-:W-:Y:S01]  /*02f0*/  ISETP.NE.AND P1, PT, R0, 0x3, PT ;  /* 0x000000030000780c */ /* 0x000fe20003f25270 */
[----:B------:R-:W-:-:S12]  /*0300*/  IMAD.MOV.U32 R0, RZ, RZ, R21 ;  /* 0x000000ffff007224 */ /* 0x000fd800078e0015 */
[----:B------:R-:W-:Y:S05]  /*0310*/  @!P1 BRA `(.L_x_35) ;  /* 0x0000000000549947 */ /* 0x000fea0003800000 */
[----:B------:R-:W-:Y:S01]  /*0320*/  IMAD.WIDE.U32 R4, R21, 0x10, R4 ;  /* 0x0000001015047825 */ /* 0x000fe200078e0004 */
[----:B------:R-:W-:Y:S02]  /*0330*/  IADD3 R0, PT, PT, R7, 0x1, RZ ;  /* 0x0000000107007810 */ /* 0x000fe40007ffe0ff */
[----:B------:R-:W-:Y:S02]  /*0340*/  MOV R24, RZ ;  /* 0x000000ff00187202 */ /* 0x000fe40000000f00 */
[----:B------:R-:W-:Y:S02]  /*0350*/  IADD3 R8, P1, PT, R4, UR8, RZ ;  /* 0x0000000804087c10 */ /* 0x000fe4000ff3e0ff */
[----:B------:R-:W-:Y:S01]  /*0360*/  LOP3.LUT R4, R0, 0x3, RZ, 0xc0, !PT ;  /* 0x0000000300047812 */ /* 0x000fe200078ec0ff */
[----:B------:R-:W-:Y:S01]  /*0370*/  IMAD.MOV.U32 R0, RZ, RZ, R21 ;  /* 0x000000ffff007224 */ /* 0x000fe200078e0015 */
[----:B------:R-:W-:Y:S02]  /*0380*/  IADD3.X R5, PT, PT, R5, UR9, RZ, P1, !PT ;  /* 0x0000000905057c10 */ /* 0x000fe40008ffe4ff */
[----:B------:R-:W-:-:S07]  /*0390*/  IADD3 R10, PT, PT, -R4, RZ, RZ ;  /* 0x000000ff040a7210 */ /* 0x000fce0007ffe1ff */
.L_x_36:
[----:B------:R-:W-:-:S05]  /*03a0*/  MOV R9, R5 ;  /* 0x0000000500097202 */ /* 0x000fca0000000f00 */
[----:B------:R-:W2:Y:S01]  /*03b0*/  LDG.E.128.CONSTANT R4, desc[UR6][R8.64] ;  /* 0x0000000608047981 */ /* 0x000ea2000c1e9d00 */
[----:B------:R-:W-:Y:S01]  /*03c0*/  VIADD R10, R10, 0x1 ;  /* 0x000000010a0a7836 */ /* 0x000fe20000000000 */
[----:B------:R-:W-:-:S04]  /*03d0*/  IADD3 R0, PT, PT, R25, R0, RZ ;  /* 0x0000000019007210 */ /* 0x000fc80007ffe0ff */
[----:B------:R-:W-:Y:S01]  /*03e0*/  ISETP.NE.AND P1, PT, R10, RZ, PT ;  /* 0x000000ff0a00720c */ /* 0x000fe20003f25270 */
[----:B--2---:R-:W-:-:S04]  /*03f0*/  FMUL R5, R5, R5 ;  /* 0x0000000505057220 */ /* 0x004fc80000400000 */
[----:B------:R-:W-:-:S04]  /*0400*/  FFMA R5, R4, R4, R5 ;  /* 0x0000000404057223 */ /* 0x000fc80000000005 */
[----:B------:R-:W-:Y:S01]  /*0410*/  FFMA R6, R6, R6, R5 ;  /* 0x0000000606067223 */ /* 0x000fe20000000005 */
[----:B------:R-:W-:-:S04]  /*0420*/  IMAD.WIDE.U32 R4, R25, 0x10, R8 ;  /* 0x0000001019047825 */ /* 0x000fc800078e0008 */
[----:B------:R-:W-:Y:S01]  /*0430*/  FFMA R7, R7, R7, R6 ;  /* 0x0000000707077223 */ /* 0x000fe20000000006 */
[----:B------:R-:W-:-:S03]  /*0440*/  MOV R8, R4 ;  /* 0x0000000400087202 */ /* 0x000fc60000000f00 */
[----:B------:R-:W-:Y:S01]  /*0450*/  FADD R24, R7, R24 ;  /* 0x0000001807187221 */ /* 0x000fe20000000000 */
[----:B------:R-:W-:Y:S06]  /*0460*/  @P1 BRA `(.L_x_36) ;  /* 0xfffffffc00cc1947 */ /* 0x000fec000383ffff */
.L_x_35:
[----:B------:R-:W-:Y:S05]  /*0470*/  BSYNC.RECONVERGENT B1 ;  /* 0x0000000000017941 */ /* 0x000fea0003800200 */
.L_x_34:
[----:B------:R-:W-:Y:S05]  /*0480*/  @!P0 BRA `(.L_x_33) ;  /* 0x0000000000988947 */ /* 0x000fea0003800000 */
[C-C-:B------:R-:W-:Y:S01]  /*0490*/  IMAD R26, R25.reuse, 0x2, R0.reuse ;  /* 0x00000002191a7824 */ /* 0x140fe200078e0200 */
[----:B------:R-:W-:Y:S01]  /*04a0*/  IADD3 R28, PT, PT, R0, R25, RZ ;  /* 0x00000019001c7210 */ /* 0x000fe20007ffe0ff */
[----:B------:R-:W-:-:S07]  /*04b0*/  IMAD R27, R25, 0x3, R0 ;  /* 0x00000003191b7824 */ /* 0x000fce00078e0200 */
.L_x_37:
[----:B------:R-:W-:-:S06]  /*04c0*/  IMAD.WIDE.U32 R6, R0, 0x10, R22 ;  /* 0x0000001000067825 */ /* 0x000fcc00078e0016 */
[----:B------:R-:W2:Y:S01]  /*04d0*/  LDG.E.128.CONSTANT R4, desc[UR6][R6.64] ;  /* 0x0000000606047981 */ /* 0x000ea2000c1e9d00 */
[----:B------:R-:W-:-:S04]  /*04e0*/  IMAD.WIDE.U32 R8, R28, 0x10, R22 ;  /* 0x000000101c087825 */ /* 0x000fc800078e0016 */
[--C-:B------:R-:W-:Y:S02]  /*04f0*/  IMAD.WIDE.U32 R12, R26, 0x10, R22.reuse ;  /* 0x000000101a0c7825 */ /* 0x100fe400078e0016 */
[----:B------:R-:W3:Y:S02]  /*0500*/  LDG.E.128.CONSTANT R8, desc[UR6][R8.64] ;  /* 0x0000000608087981 */ /* 0x000ee4000c1e9d00 */
[----:B------:R-:W-:Y:S02]  /*0510*/  IMAD.WIDE.U32 R16, R27, 0x10, R22 ;  /* 0x000000101b107825 */ /* 0x000fe400078e0016 */
[----:B------:R-:W4:Y:S04]  /*0520*/  LDG.E.128.CONSTANT R12, desc[UR6][R12.64] ;  /* 0x000000060c0c7981 */ /* 0x000f28000c1e9d00 */
[----:B------:R-:W5:Y:S01]  /*0530*/  LDG.E.128.CONSTANT R16, desc[UR6][R16.64] ;  /* 0x0000000610107981 */ /* 0x000f62000c1e9d00 */
[----:B------:R-:W-:-:S04]  /*0540*/  IADD3 R0, PT, PT, R25, R0, R25 ;  /* 0x0000000019007210 */ /* 0x000fc80007ffe019 */
[----:B------:R-:W-:-:S04]  /*0550*/  IADD3 R0, PT, PT, R25, R0, R25 ;  /* 0x0000000019007210 */ /* 0x000fc80007ffe019 */
[----:B------:R-:W-:Y:S01]  /*0560*/  ISETP.GE.U32.AND P0, PT, R0, R3, PT ;  /* 0x000000030000720c */ /* 0x000fe20003f06070 */
[C---:B------:R-:W-:Y:S01]  /*0570*/  IMAD R26, R25.reuse, 0x4, R26 ;  /* 0x00000004191a7824 */ /* 0x040fe200078e021a */
[C---:B------:R-:W-:Y:S02]  /*0580*/  LEA R28, R25.reuse, R28, 0x2 ;  /* 0x0000001c191c7211 */ /* 0x040fe400078e10ff */
[----:B------:R-:W-:Y:S01]  /*0590*/  LEA R27, R25, R27, 0x2 ;  /* 0x0000001b191b7211 */ /* 0x000fe200078e10ff */
[----:B--2---:R-:W-:-:S04]  /*05a0*/  FMUL R5, R5, R5 ;  /* 0x0000000505057220 */ /* 0x004fc80000400000 */
[----:B------:R-:W-:-:S04]  /*05b0*/  FFMA R5, R4, R4, R5 ;  /* 0x0000000404057223 */ /* 0x000fc80000000005 */
[----:B------:R-:W-:-:S04]  /*05c0*/  FFMA R4, R6, R6, R5 ;  /* 0x0000000606047223 */ /* 0x000fc80000000005 */
[----:B------:R-:W-:Y:S01]  /*05d0*/  FFMA R5, R7, R7, R4 ;  /* 0x0000000707057223 */ /* 0x000fe20000000004 */
[----:B---3--:R-:W-:-:S03]  /*05e0*/  FMUL R7, R9, R9 ;  /* 0x0000000909077220 */ /* 0x008fc60000400000 */
[----:B------:R-:W-:Y:S01]  /*05f0*/  FADD R24, R5, R24 ;  /* 0x0000001805187221 */ /* 0x000fe20000000000 */
[----:B------:R-:W-:Y:S01]  /*0600*/  FFMA R7, R8, R8, R7 ;  /* 0x0000000808077223 */ /* 0x000fe20000000007 */
[----:B----4-:R-:W-:-:S03]  /*0610*/  FMUL R5, R13, R13 ;  /* 0x0000000d0d057220 */ /* 0x010fc60000400000 */
[----:B------:R-:W-:Y:S01]  /*0620*/  FFMA R10, R10, R10, R7 ;  /* 0x0000000a0a0a7223 */ /* 0x000fe20000000007 */
[----:B-----5:R-:W-:Y:S01]  /*0630*/  FMUL R7, R17, R17 ;  /* 0x0000001111077220 */ /* 0x020fe20000400000 */
[----:B------:R-:W-:Y:S02]  /*0640*/  FFMA R5, R12, R12, R5 ;  /* 0x0000000c0c057223 */ /* 0x000fe40000000005 */
[----:B------:R-:W-:Y:S01]  /*0650*/  FFMA R11, R11, R11, R10 ;  /* 0x0000000b0b0b7223 */ /* 0x000fe2000000000a */
[----:B------:R-:W-:Y:S01]  /*0660*/  FFMA R7, R16, R16, R7 ;  /* 0x0000001010077223 */ /* 0x000fe20000000007 */
[----:B------:R-:W-:Y:S02]  /*0670*/  FFMA R14, R14, R14, R5 ;  /* 0x0000000e0e0e7223 */ /* 0x000fe40000000005 */
[----:B------:R-:W-:Y:S01]  /*0680*/  FADD R11, R24, R11 ;  /* 0x0000000b180b7221 */ /* 0x000fe20000000000 */
[----:B------:R-:W-:Y:S01]  /*0690*/  FFMA R18, R18, R18, R7 ;  /* 0x0000001212127223 */ /* 0x000fe20000000007 */
[----:B------:R-:W-:-:S03]  /*06a0*/  FFMA R14, R15, R15, R14 ;  /* 0x0000000f0f0e7223 */ /* 0x000fc6000000000e */
[----:B------:R-:W-:Y:S01]  /*06b0*/  FFMA R18, R19, R19, R18 ;  /* 0x0000001313127223 */ /* 0x000fe20000000012 */
[----:B------:R-:W-:-:S04]  /*06c0*/  FADD R11, R11, R14 ;  /* 0x0000000e0b0b7221 */ /* 0x000fc80000000000 */
[----:B------:R-:W-:Y:S01]  /*06d0*/  FADD R24, R11, R18 ;  /* 0x000000120b187221 */ /* 0x000fe20000000000 */
[----:B------:R-:W-:Y:S06]  /*06e0*/  @!P0 BRA `(.L_x_37) ;  /* 0xfffffffc00748947 */ /* 0x000fec000383ffff */
.L_x_33:
[----:B------:R-:W-:Y:S05]  /*06f0*/  BSYNC.RECONVERGENT B0 ;  /* 0x0000000000007941 */ /* 0x000fea0003800200 */
.L_x_32:
[----:B------:R-:W0:Y:S01]  /*0700*/  SHFL.DOWN PT, R5, R24, 0x10, 0x1f ;  /* 0x0a001f0018057f89 */ /* 0x000e2200000e0000 */
[----:B------:R-:W-:-:S13]  /*0710*/  LOP3.LUT P0, R10, R21, 0x1f, RZ, 0xc0, !PT ;  /* 0x0000001f150a7812 */ /* 0x000fda000780c0ff */
[----:B------:R-:W1:Y:S01]  /*0720*/  @!P0 S2R R9, SR_CgaCtaId ;  /* 0x0000000000098919 */ /* 0x000e620000008800 */
[----:B0-----:R-:W-:-:S05]  /*0730*/  FADD R5, R5, R24 ;  /* 0x0000001805057221 */ /* 0x001fca0000000000 */
[----:B------:R-:W0:Y:S02]  /*0740*/  SHFL.DOWN PT, R0, R5, 0x8, 0x1f ;  /* 0x09001f0005007f89 */ /* 0x000e2400000e0000 */
[----:B0-----:R-:W-:Y:S02]  /*0750*/  FADD R4, R5, R0 ;  /* 0x0000000005047221 */ /* 0x001fe40000000000 */
[----:B------:R-:W0:Y:S03]  /*0760*/  LDC R0, c[0x0][0x360] ;  /* 0x0000d800ff007b82 */ /* 0x000e260000000800 */
[----:B------:R-:W2:Y:S01]  /*0770*/  SHFL.DOWN PT, R7, R4, 0x4, 0x1f ;  /* 0x08801f0004077f89 */ /* 0x000ea200000e0000 */
[----:B0-----:R-:W-:Y:S01]  /*0780*/  SHF.R.U32.HI R8, RZ, 0x5, R0 ;  /* 0x00000005ff087819 */ /* 0x001fe20000011600 */
[----:B--2---:R-:W-:-:S03]  /*0790*/  FADD R7, R4, R7 ;  /* 0x0000000704077221 */ /* 0x004fc60000000000 */
[----:B------:R-:W-:Y:S02]  /*07a0*/  ISETP.GE.U32.AND P1, PT, R21, R8, PT ;  /* 0x000000081500720c */ /* 0x000fe40003f26070 */
[----:B------:R-:W-:Y:S01]  /*07b0*/  @!P0 MOV R4, 0x400 ;  /* 0x0000040000048802 */ /* 0x000fe20000000f00 */
[----:B------:R-:W0:Y:S03]  /*07c0*/  SHFL.DOWN PT, R6, R7, 0x2, 0x1f ;  /* 0x08401f0007067f89 */ /* 0x000e2600000e0000 */
[----:B------:R-:W-:-:S04]  /*07d0*/  @!P0 IADD3 R4, PT, PT, R4, 0x4, RZ ;  /* 0x0000000404048810 */ /* 0x000fc80007ffe0ff */
[----:B-1----:R-:W-:-:S03]  /*07e0*/  @!P0 LEA R4, R9, R4, 0x18 ;  /* 0x0000000409048211 */ /* 0x002fc600078ec0ff */
[----:B------:R-:W1:Y:S01]  /*07f0*/  @!P1 S2R R11, SR_CgaCtaId ;  /* 0x00000000000b9919 */ /* 0x000e620000008800 */
[----:B------:R-:W-:Y:S02]  /*0800*/  @!P0 LEA.HI R4, R21, R4, RZ, 0x1d ;  /* 0x0000000415048211 */ /* 0x000fe400078fe8ff */
[----:B------:R-:W-:-:S04]  /*0810*/  @!P1 MOV R8, 0x400 ;  /* 0x0000040000089802 */ /* 0x000fc80000000f00 */
[----:B------:R-:W-:Y:S01]  /*0820*/  @!P1 IADD3 R8, PT, PT, R8, 0x4, RZ ;  /* 0x0000000408089810 */ /* 0x000fe20007ffe0ff */
[----:B0-----:R-:W-:-:S05]  /*0830*/  FADD R6, R7, R6 ;  /* 0x0000000607067221 */ /* 0x001fca0000000000 */
[----:B------:R-:W0:Y:S01]  /*0840*/  SHFL.DOWN PT, R5, R6, 0x1, 0x1f ;  /* 0x08201f0006057f89 */ /* 0x000e2200000e0000 */
[----:B-1----:R-:W-:-:S05]  /*0850*/  @!P1 LEA R7, R11, R8, 0x18 ;  /* 0x000000080b079211 */ /* 0x002fca00078ec0ff */
[----:B------:R-:W-:Y:S02]  /*0860*/  @!P1 IMAD R7, R10, 0x4, R7 ;  /* 0x000000040a079824 */ /* 0x000fe400078e0207 */
[----:B0-----:R-:W-:Y:S01]  /*0870*/  FADD R9, R6, R5 ;  /* 0x0000000506097221 */ /* 0x001fe20000000000 */
[----:B------:R-:W-:-:S04]  /*0880*/  HFMA2 R5, -RZ, RZ, 0, 0 ;  /* 0x00000000ff057431 */ /* 0x000fc800000001ff */
[----:B------:R0:W-:Y:S01]  /*0890*/  @!P0 STS [R4], R9 ;  /* 0x0000000904008388 */ /* 0x0001e20000000800 */
[----:B------:R-:W-:Y:S01]  /*08a0*/  BAR.SYNC.DEFER_BLOCKING 0x0 ;  /* 0x0000000000007b1d */ /* 0x000fe20000010000 */
[----:B------:R-:W-:-:S05]  /*08b0*/  ISETP.GT.U32.AND P0, PT, R21, 0x1f, PT ;  /* 0x0000001f1500780c */ /* 0x000fca0003f04070 */
[----:B------:R0:W1:Y:S08]  /*08c0*/  @!P1 LDS R5, [R7] ;  /* 0x0000000007059984 */ /* 0x0000700000000800 */
[----:B0-----:R-:W-:Y:S05]  /*08d0*/  @P0 BRA `(.L_x_38) ;  /* 0x0000000000940947 */ /* 0x001fea0003800000 */
[----:B------:R-:W-:-:S03]  /*08e0*/  UMOV UR4, 0xffffffff ;  /* 0xffffffff00047882 */ /* 0x000fc60000000000 */
[----:B------:R-:W-:Y:S05]  /*08f0*/  BRA.DIV UR4, `(.L_x_39) ;  /* 0x0000001204387947 */ /* 0x000fea000b800000 */
        /* <DEDUP_REMOVED lines=9> */
.L_x_56:
[----:B------:R-:W-:Y:S01]  /*0990*/  ISETP.NE.AND P0, PT, R21, RZ, PT ;  /* 0x000000ff1500720c */ /* 0x000fe20003f05270 */
[----:B-1----:R-:W-:-:S12]  /*09a0*/  FADD R4, R9, R8 ;  /* 0x0000000809047221 */ /* 0x002fd80000000000 */
[----:B------:R-:W-:Y:S05]  /*09b0*/  @P0 BRA `(.L_x_38) ;  /* 0x00000000005c0947 */ /* 0x000fea0003800000 */
[----:B------:R-:W-:Y:S01]  /*09c0*/  I2FP.F32.U32 R5, R2 ;  /* 0x0000000200057245 */ /* 0x000fe20000201000 */
[----:B------:R-:W-:Y:S03]  /*09d0*/  BSSY.RECONVERGENT B0, `(.L_x_40) ;  /* 0x000000b000007945 */ /* 0x000fe60003800200 */
[----:B------:R-:W1:Y:S08]  /*09e0*/  MUFU.RCP R2, R5 ;  /* 0x0000000500027308 */ /* 0x000e700000001000 */
[----:B------:R-:W2:Y:S01]  /*09f0*/  FCHK P0, R4, R5 ;  /* 0x0000000504007302 */ /* 0x000ea20000000000 */
[----:B-1----:R-:W-:-:S04]  /*0a00*/  FFMA R7, -R5, R2, 1 ;  /* 0x3f80000005077423 */ /* 0x002fc80000000102 */
[----:B------:R-:W-:-:S04]  /*0a10*/  FFMA R7, R2, R7, R2 ;  /* 0x0000000702077223 */ /* 0x000fc80000000002 */
[----:B------:R-:W-:-:S04]  /*0a20*/  FFMA R2, R4, R7, RZ ;  /* 0x0000000704027223 */ /* 0x000fc800000000ff */
[----:B------:R-:W-:-:S04]  /*0a30*/  FFMA R6, -R5, R2, R4 ;  /* 0x0000000205067223 */ /* 0x000fc80000000104 */
[----:B------:R-:W-:Y:S01]  /*0a40*/  FFMA R2, R7, R6, R2 ;  /* 0x0000000607027223 */ /* 0x000fe20000000002 */
[----:B--2---:R-:W-:Y:S06]  /*0a50*/  @!P0 BRA `(.L_x_41) ;  /* 0x0000000000088947 */ /* 0x004fec0003800000 */
[----:B------:R-:W-:-:S07]  /*0a60*/  MOV R6, 0xa80 ;  /* 0x00000a8000067802 */ /* 0x000fce0000000f00 */
[----:B0-----:R-:W-:Y:S05]  /*0a70*/  CALL.REL.NOINC `($__internal_1_$__cuda_sm3x_div_rn_noftz_f32_slowpath) ;  /* 0x0000001000647944 */ /* 0x001fea0003c00000 */
.L_x_41:
[----:B------:R-:W-:Y:S05]  /*0a80*/  BSYNC.RECONVERGENT B0 ;  /* 0x0000000000007941 */ /* 0x000fea0003800200 */
.L_x_40:
[----:B------:R-:W1:Y:S01]  /*0a90*/  LDCU UR4, c[0x0][0x398] ;  /* 0x00007300ff0477ac */ /* 0x000e620008000800 */
[----:B------:R-:W2:Y:S01]  /*0aa0*/  S2UR UR5, SR_CgaCtaId ;  /* 0x00000000000579c3 */ /* 0x000ea20000008800 */
[----:B-1----:R-:W-:Y:S01]  /*0ab0*/  FADD R2, R2, UR4 ;  /* 0x0000000402027e21 */ /* 0x002fe20008000000 */
[----:B------:R-:W-:-:S04]  /*0ac0*/  UMOV UR4, 0x400 ;  /* 0x0000040000047882 */ /* 0x000fc80000000000 */
[----:B------:R-:W-:Y:S01]  /*0ad0*/  FSETP.GEU.AND P0, PT, |R2|, 1.175494350822287508e-38, PT ;  /* 0x008000000200780b */ /* 0x000fe20003f0e200 */
[----:B--2---:R-:W-:-:S12]  /*0ae0*/  ULEA UR4, UR5, UR4, 0x18 ;  /* 0x0000000405047291 */ /* 0x004fd8000f8ec0ff */
[----:B------:R-:W-:-:S04]  /*0af0*/  @!P0 FMUL R2, R2, 16777216 ;  /* 0x4b80000002028820 */ /* 0x000fc80000400000 */
[----:B------:R-:W1:Y:S02]  /*0b00*/  MUFU.RSQ R4, R2 ;  /* 0x0000000200047308 */ /* 0x000e640000001400 */
[----:B-1----:R-:W-:-:S05]  /*0b10*/  @!P0 FMUL R4, R4, 4096 ;  /* 0x4580000004048820 */ /* 0x002fca0000400000 */
[----:B------:R2:W-:Y:S02]  /*0b20*/  STS [UR4], R4 ;  /* 0x00000004ff007988 */ /* 0x0005e40008000804 */
.L_x_38:
[----:B------:R-:W-:Y:S05]  /*0b30*/  WARPSYNC.ALL ;  /* 0x0000000000007948 */ /* 0x000fea0003800000 */
[----:B------:R-:W-:Y:S01]  /*0b40*/  ISETP.GE.U32.AND P0, PT, R21, R3, PT ;  /* 0x000000031500720c */ /* 0x000fe20003f06070 */
[----:B------:R-:W3:Y:S08]  /*0b50*/  S2UR UR5, SR_CgaCtaId ;  /* 0x00000000000579c3 */ /* 0x000ef00000008800 */
[----:B------:R-:W-:Y:S06]  /*0b60*/  BAR.SYNC.DEFER_BLOCKING 0x0 ;  /* 0x0000000000007b1d */ /* 0x000fec0000010000 */
[----:B------:R-:W-:-:S02]  /*0b70*/  UMOV UR4, 0x400 ;  /* 0x0000040000047882 */ /* 0x000fc40000000000 */
[----:B---3--:R-:W-:Y:S01]  /*0b80*/  ULEA UR4, UR5, UR4, 0x18 ;  /* 0x0000000405047291 */ /* 0x008fe2000f8ec0ff */
[----:B------:R-:W-:Y:S11]  /*0b90*/  @P0 EXIT ;  /* 0x000000000000094d */ /* 0x000ff60003800000 */
[----:B------:R-:W3:Y:S01]  /*0ba0*/  LDS R2, [UR4] ;  /* 0x00000004ff027984 */ /* 0x000ee20008000800 */
[----:B------:R-:W4:Y:S01]  /*0bb0*/  LDCU.64 UR4, c[0x0][0x390] ;  /* 0x00007200ff0477ac */ /* 0x000f220008000a00 */
[----:B0-----:R-:W0:Y:S01]  /*0bc0*/  LDC.64 R8, c[0x0][0x380] ;  /* 0x0000e000ff087b82 */ /* 0x001e220000000a00 */
[----:B----4-:R-:W-:-:S04]  /*0bd0*/  UISETP.NE.U32.AND UP0, UPT, UR4, URZ, UPT ;  /* 0x000000ff0400728c */ /* 0x010fc8000bf05070 */
[----:B------:R-:W-:Y:S01]  /*0be0*/  UISETP.NE.AND.EX UP0, UPT, UR5, URZ, UPT, UP0 ;  /* 0x000000ff0500728c */ /* 0x000fe2000bf05300 */
[----:B0-----:R-:W-:-:S04]  /*0bf0*/  LEA R30, P0, R20, R8, 0x2 ;  /* 0x00000008141e7211 */ /* 0x001fc800078010ff */
[----:B------:R-:W-:-:S04]  /*0c00*/  LEA.HI.X R31, R20, R9, RZ, 0x2, P0 ;  /* 0x00000009141f7211 */ /* 0x000fc800000f14ff */
[----:B---3--:R-:W-:Y:S05]  /*0c10*/  BRA.U UP0, `(.L_x_42) ;  /* 0x00000005007c7547 */ /* 0x008fea000b800000 */
[----:B------:R-:W0:Y:S01]  /*0c20*/  I2F.U32.RP R11, R0 ;  /* 0x00000000000b7306 */ /* 0x000e220000209000 */
[----:B------:R-:W-:Y:S01]  /*0c30*/  IMAD.IADD R6, R21, 0x1, R0 ;  /* 0x0000000115067824 */ /* 0x000fe200078e0200 */
[----:B------:R-:W-:Y:S01]  /*0c40*/  ISETP.NE.U32.AND P2, PT, R0, RZ, PT ;  /* 0x000000ff0000720c */ /* 0x000fe20003f45070 */
[----:B------:R-:W3:Y:S01]  /*0c50*/  LDCU.64 UR4, c[0x0][0x388] ;  /* 0x00007100ff0477ac */ /* 0x000ee20008000a00 */
[----:B------:R-:W-:Y:S02]  /*0c60*/  BSSY.RECONVERGENT B0, `(.L_x_43) ;  /* 0x000002e000007945 */ /* 0x000fe40003800200 */
[----:B------:R-:W-:Y:S02]  /*0c70*/  ISETP.GE.U32.AND P0, PT, R6, R3, PT ;  /* 0x000000030600720c */ /* 0x000fe40003f06070 */
[----:B------:R-:W-:Y:S02]  /*0c80*/  VIMNMX.U32 R7, PT, PT, R3, R6, !PT ;  /* 0x0000000603077248 */ /* 0x000fe40007fe0000 */
[----:B------:R-:W-:-:S04]  /*0c90*/  SEL R10, RZ, 0x1, P0 ;  /* 0x00000001ff0a7807 */ /* 0x000fc80000000000 */
[----:B------:R-:W-:Y:S01]  /*0ca0*/  IADD3 R7, PT, PT, R7, -R6, -R10 ;  /* 0x8000000607077210 */ /* 0x000fe20007ffe80a */
[----:B0-----:R-:W2:Y:S02]  /*0cb0*/  MUFU.RCP R11, R11 ;  /* 0x0000000b000b7308 */ /* 0x001ea40000001000 */
[----:B--2---:R-:W-:-:S06]  /*0cc0*/  IADD3 R4, PT, PT, R11, 0xffffffe, RZ ;  /* 0x0ffffffe0b047810 */ /* 0x004fcc0007ffe0ff */
[----:B-1----:R0:W1:Y:S02]  /*0cd0*/  F2I.FTZ.U32.TRUNC.NTZ R5, R4 ;  /* 0x0000000400057305 */ /* 0x002064000021f000 */
[----:B0-----:R-:W-:Y:S02]  /*0ce0*/  MOV R4, RZ ;  /* 0x000000ff00047202 */ /* 0x001fe40000000f00 */
[----:B-1----:R-:W-:-:S05]  /*0cf0*/  IADD3 R13, PT, PT, RZ, -R5, RZ ;  /* 0x80000005ff0d7210 */ /* 0x002fca0007ffe0ff */
[----:B------:R-:W-:-:S04]  /*0d00*/  IMAD R13, R13, R0, RZ ;  /* 0x000000000d0d7224 */ /* 0x000fc800078e02ff */
[----:B------:R-:W-:-:S06]  /*0d10*/  IMAD.HI.U32 R12, R5, R13, R4 ;  /* 0x0000000d050c7227 */ /* 0x000fcc00078e0004 */
[----:B------:R-:W-:-:S05]  /*0d20*/  IMAD.HI.U32 R5, R12, R7, RZ ;  /* 0x000000070c057227 */ /* 0x000fca00078e00ff */
[----:B------:R-:W-:-:S05]  /*0d30*/  IADD3 R4, PT, PT, -R5, RZ, RZ ;  /* 0x000000ff05047210 */ /* 0x000fca0007ffe1ff */
[----:B------:R-:W-:-:S05]  /*0d40*/  IMAD R7, R0, R4, R7 ;  /* 0x0000000400077224 */ /* 0x000fca00078e0207 */
[----:B------:R-:W-:-:S13]  /*0d50*/  ISETP.GE.U32.AND P0, PT, R7, R0, PT ;  /* 0x000000000700720c */ /* 0x000fda0003f06070 */
[----:B------:R-:W-:Y:S01]  /*0d60*/  @P0 IADD3 R7, PT, PT, R7, -R0, RZ ;  /* 0x8000000007070210 */ /* 0x000fe20007ffe0ff */
[----:B------:R-:W-:-:S03]  /*0d70*/  @P0 VIADD R5, R5, 0x1 ;  /* 0x0000000105050836 */ /* 0x000fc60000000000 */
[----:B------:R-:W-:-:S13]  /*0d80*/  ISETP.GE.U32.AND P1, PT, R7, R0, PT ;  /* 0x000000000700720c */ /* 0x000fda0003f26070 */
[----:B------:R-:W-:Y:S02]  /*0d90*/  @P1 IADD3 R5, PT, PT, R5, 0x1, RZ ;  /* 0x0000000105051810 */ /* 0x000fe40007ffe0ff */
[----:B------:R-:W-:-:S04]  /*0da0*/  @!P2 LOP3.LUT R5, RZ, R0, RZ, 0x33, !PT ;  /* 0x00000000ff05a212 */ /* 0x000fc800078e33ff */
[----:B------:R-:W-:-:S04]  /*0db0*/  IADD3 R4, PT, PT, R10, R5, RZ ;  /* 0x000000050a047210 */ /* 0x000fc80007ffe0ff */
[C---:B------:R-:W-:Y:S02]  /*0dc0*/  LOP3.LUT R5, R4.reuse, 0x3, RZ, 0xc0, !PT ;  /* 0x0000000304057812 */ /* 0x040fe400078ec0ff */
[----:B------:R-:W-:Y:S02]  /*0dd0*/  ISETP.GE.U32.AND P0, PT, R4, 0x3, PT ;  /* 0x000000030400780c */ /* 0x000fe40003f06070 */
[----:B------:R-:W-:-:S13]  /*0de0*/  ISETP.NE.AND P1, PT, R5, 0x3, PT ;  /* 0x000000030500780c */ /* 0x000fda0003f25270 */
[----:B---3--:R-:W-:Y:S05]  /*0df0*/  @!P1 BRA `(.L_x_44) ;  /* 0x0000000000509947 */ /* 0x008fea0003800000 */
[----:B------:R-:W-:Y:S01]  /*0e00*/  IADD3 R4, PT, PT, R4, 0x1, RZ ;  /* 0x0000000104047810 */ /* 0x000fe20007ffe0ff */
[----:B------:R-:W-:-:S03]  /*0e10*/  IMAD.WIDE.U32 R10, R20, 0x4, RZ ;  /* 0x00000004140a7825 */ /* 0x000fc600078e00ff */
[----:B------:R-:W-:Y:S01]  /*0e20*/  LOP3.LUT R4, R4, 0x3, RZ, 0xc0, !PT ;  /* 0x0000000304047812 */ /* 0x000fe200078ec0ff */
[----:B------:R-:W-:-:S04]  /*0e30*/  IMAD.WIDE.U32 R10, R21, 0x10, R10 ;  /* 0x00000010150a7825 */ /* 0x000fc800078e000a */
[----:B------:R-:W-:Y:S02]  /*0e40*/  IMAD R21, R4, R0, R21 ;  /* 0x0000000004157224 */ /* 0x000fe400078e0215 */
[----:B------:R-:W-:-:S07]  /*0e50*/  IMAD.MOV R16, RZ, RZ, -R4 ;  /* 0x000000ffff107224 */ /* 0x000fce00078e0a04 */
.L_x_45:
[----:B------:R-:W-:-:S04]  /*0e60*/  IADD3 R12, P1, PT, R10, UR4, RZ ;  /* 0x000000040a0c7c10 */ /* 0x000fc8000ff3e0ff */
[----:B------:R-:W-:-:S05]  /*0e70*/  IADD3.X R13, PT, PT, R11, UR5, RZ, P1, !PT ;  /* 0x000000050b0d7c10 */ /* 0x000fca0008ffe4ff */
[----:B0-----:R-:W2:Y:S01]  /*0e80*/  LDG.E.128.CONSTANT R4, desc[UR6][R12.64] ;  /* 0x000000060c047981 */ /* 0x001ea2000c1e9d00 */
[----:B------:R-:W-:Y:S02]  /*0e90*/  IADD3 R14, P1, PT, R10, R8, RZ ;  /* 0x000000080a0e7210 */ /* 0x000fe40007f3e0ff */
[----:B------:R-:W-:Y:S02]  /*0ea0*/  IADD3 R16, PT, PT, R16, 0x1, RZ ;  /* 0x0000000110107810 */ /* 0x000fe40007ffe0ff */
[----:B------:R-:W-:Y:S01]  /*0eb0*/  IADD3.X R15, PT, PT, R11, R9, RZ, P1, !PT ;  /* 0x000000090b0f7210 */ /* 0x000fe20000ffe4ff */
[----:B------:R-:W-:Y:S01]  /*0ec0*/  IMAD.WIDE.U32 R10, R0, 0x10, R10 ;  /* 0x00000010000a7825 */ /* 0x000fe200078e000a */
[----:B------:R-:W-:-:S03]  /*0ed0*/  ISETP.NE.AND P1, PT, R16, RZ, PT ;  /* 0x000000ff1000720c */ /* 0x000fc60003f25270 */
[C---:B--2---:R-:W-:Y:S01]  /*0ee0*/  FMUL R4, R2.reuse, R4 ;  /* 0x0000000402047220 */ /* 0x044fe20000400000 */
[C---:B------:R-:W-:Y:S01]  /*0ef0*/  FMUL R5, R2.reuse, R5 ;  /* 0x0000000502057220 */ /* 0x040fe20000400000 */
[C---:B------:R-:W-:Y:S01]  /*0f00*/  FMUL R6, R2.reuse, R6 ;  /* 0x0000000602067220 */ /* 0x040fe20000400000 */
[----:B------:R-:W-:-:S05]  /*0f10*/  FMUL R7, R2, R7 ;  /* 0x0000000702077220 */ /* 0x000fca0000400000 */
[----:B------:R0:W-:Y:S02]  /*0f20*/  STG.E.128 desc[UR6][R14.64], R4 ;  /* 0x000000040e007986 */ /* 0x0001e4000c101d06 */
[----:B------:R-:W-:Y:S05]  /*0f30*/  @P1 BRA `(.L_x_45) ;  /* 0xfffffffc00c81947 */ /* 0x000fea000383ffff */
.L_x_44:
[----:B------:R-:W-:Y:S05]  /*0f40*/  BSYNC.RECONVERGENT B0 ;  /* 0x0000000000007941 */ /* 0x000fea0003800200 */
.L_x_43:
[----:B------:R-:W-:Y:S05]  /*0f50*/  @!P0 EXIT ;  /* 0x000000000000894d */ /* 0x000fea0003800000 */
[C---:B------:R-:W-:Y:S01]  /*0f60*/  LEA R29, R0.reuse, R21, 0x1 ;  /* 0x00000015001d7211 */ /* 0x040fe200078e08ff */
[----:B------:R-:W-:Y:S02]  /*0f70*/  IMAD R27, R0, 0x3, R21 ;  /* 0x00000003001b7824 */ /* 0x000fe400078e0215 */
[----:B------:R-:W-:-:S07]  /*0f80*/  IMAD.IADD R25, R21, 0x1, R0 ;  /* 0x0000000115197824 */ /* 0x000fce00078e0200 */
.L_x_46:
[----:B-1----:R-:W-:-:S04]  /*0f90*/  IMAD.WIDE.U32 R32, R21, 0x10, R22 ;  /* 0x0000001015207825 */ /* 0x002fc800078e0016 */
[--C-:B------:R-:W-:Y:S01]  /*0fa0*/  IMAD.WIDE.U32 R12, R25, 0x10, R22.reuse ;  /* 0x00000010190c7825 */ /* 0x100fe200078e0016 */
[----:B------:R1:W2:Y:S03]  /*0fb0*/  LDG.E.128.CONSTANT R16, desc[UR6][R32.64] ;  /* 0x0000000620107981 */ /* 0x0002a6000c1e9d00 */
[--C-:B------:R-:W-:Y:S02]  /*0fc0*/  IMAD.WIDE.U32 R8, R29, 0x10, R22.reuse ;  /* 0x000000101d087825 */ /* 0x100fe400078e0016 */
[----:B0-----:R-:W3:Y:S02]  /*0fd0*/  LDG.E.128.CONSTANT R12, desc[UR6][R12.64] ;  /* 0x000000060c0c7981 */ /* 0x001ee4000c1e9d00 */
[----:B------:R-:W-:Y:S02]  /*0fe0*/  IMAD.WIDE.U32 R4, R27, 0x10, R22 ;  /* 0x000000101b047825 */ /* 0x000fe400078e0016 */
[----:B------:R-:W4:Y:S04]  /*0ff0*/  LDG.E.128.CONSTANT R8, desc[UR6][R8.64] ;  /* 0x0000000608087981 */ /* 0x000f28000c1e9d00 */
[----:B------:R-:W5:Y:S01]  /*1000*/  LDG.E.128.CONSTANT R4, desc[UR6][R4.64] ;  /* 0x0000000604047981 */ /* 0x000f62000c1e9d00 */
[----:B------:R-:W-:Y:S01]  /*1010*/  IMAD.WIDE.U32 R36, R21, 0x10, R30 ;  /* 0x0000001015247825 */ /* 0x000fe200078e001e */
[----:B------:R-:W-:-:S03]  /*1020*/  IADD3 R21, PT, PT, R0, R21, R0 ;  /* 0x0000001500157210 */ /* 0x000fc60007ffe000 */
[----:B-1----:R-:W-:Y:S01]  /*1030*/  IMAD.WIDE.U32 R32, R25, 0x10, R30 ;  /* 0x0000001019207825 */ /* 0x002fe200078e001e */
[C---:B------:R-:W-:Y:S02]  /*1040*/  IADD3 R21, PT, PT, R0.reuse, R21, R0 ;  /* 0x0000001500157210 */ /* 0x040fe40007ffe000 */
[C---:B------:R-:W-:Y:S01]  /*1050*/  LEA R25, R0.reuse, R25, 0x2 ;  /* 0x0000001900197211 */ /* 0x040fe200078e10ff */
[--C-:B------:R-:W-:Y:S01]  /*1060*/  IMAD.WIDE.U32 R34, R29, 0x10, R30.reuse ;  /* 0x000000101d227825 */ /* 0x100fe200078e001e */
[----:B------:R-:W-:Y:S02]  /*1070*/  ISETP.GE.U32.AND P0, PT, R21, R3, PT ;  /* 0x000000031500720c */ /* 0x000fe40003f06070 */
[----:B------:R-:W-:Y:S01]  /*1080*/  LEA R29, R0, R29, 0x2 ;  /* 0x0000001d001d7211 */ /* 0x000fe200078e10ff */
[C---:B--2---:R-:W-:Y:S01]  /*1090*/  FMUL R16, R2.reuse, R16 ;  /* 0x0000001002107220 */ /* 0x044fe20000400000 */
[C---:B------:R-:W-:Y:S01]  /*10a0*/  FMUL R17, R2.reuse, R17 ;  /* 0x0000001102117220 */ /* 0x040fe20000400000 */
[C---:B------:R-:W-:Y:S01]  /*10b0*/  FMUL R18, R2.reuse, R18 ;  /* 0x0000001202127220 */ /* 0x040fe20000400000 */
[C---:B------:R-:W-:Y:S01]  /*10c0*/  FMUL R19, R2.reuse, R19 ;  /* 0x0000001302137220 */ /* 0x040fe20000400000 */
[C---:B---3--:R-:W-:Y:S01]  /*10d0*/  FMUL R12, R2.reuse, R12 ;  /* 0x0000000c020c7220 */ /* 0x048fe20000400000 */
[C---:B------:R-:W-:Y:S01]  /*10e0*/  FMUL R13, R2.reuse, R13 ;  /* 0x0000000d020d7220 */ /* 0x040fe20000400000 */
[C---:B------:R-:W-:Y:S01]  /*10f0*/  FMUL R14, R2.reuse, R14 ;  /* 0x0000000e020e7220 */ /* 0x040fe20000400000 */
[C---:B------:R-:W-:Y:S01]  /*1100*/  FMUL R15, R2.reuse, R15 ;  /* 0x0000000f020f7220 */ /* 0x040fe20000400000 */
[----:B------:R-:W-:Y:S01]  /*1110*/  STG.E.128 desc[UR6][R36.64], R16 ;  /* 0x0000001024007986 */ /* 0x000fe2000c101d06 */
[C---:B----4-:R-:W-:Y:S01]  /*1120*/  FMUL R8, R2.reuse, R8 ;  /* 0x0000000802087220 */ /* 0x050fe20000400000 */
[C---:B------:R-:W-:Y:S01]  /*1130*/  FMUL R9, R2.reuse, R9 ;  /* 0x0000000902097220 */ /* 0x040fe20000400000 */
[C---:B------:R-:W-:Y:S01]  /*1140*/  FMUL R10, R2.reuse, R10 ;  /* 0x0000000a020a7220 */ /* 0x040fe20000400000 */
[----:B------:R0:W-:Y:S01]  /*1150*/  STG.E.128 desc[UR6][R32.64], R12 ;  /* 0x0000000c20007986 */ /* 0x0001e2000c101d06 */
[C---:B------:R-:W-:Y:S01]  /*1160*/  FMUL R11, R2.reuse, R11 ;  /* 0x0000000b020b7220 */ /* 0x040fe20000400000 */
[C---:B-----5:R-:W-:Y:S01]  /*1170*/  FMUL R4, R2.reuse, R4 ;  /* 0x0000000402047220 */ /* 0x060fe20000400000 */
[C---:B------:R-:W-:Y:S01]  /*1180*/  FMUL R5, R2.reuse, R5 ;  /* 0x0000000502057220 */ /* 0x040fe20000400000 */
[C---:B------:R-:W-:Y:S01]  /*1190*/  FMUL R6, R2.reuse, R6 ;  /* 0x0000000602067220 */ /* 0x040fe20000400000 */
[----:B------:R-:W-:Y:S01]  /*11a0*/  FMUL R7, R2, R7 ;  /* 0x0000000702077220 */ /* 0x000fe20000400000 */
[----:B------:R1:W-:Y:S01]  /*11b0*/  STG.E.128 desc[UR6][R34.64], R8 ;  /* 0x0000000822007986 */ /* 0x0003e2000c101d06 */
[----:B0-----:R-:W-:Y:S01]  /*11c0*/  IMAD.WIDE.U32 R32, R27, 0x10, R30 ;  /* 0x000000101b207825 */ /* 0x001fe200078e001e */
[----:B------:R-:W-:-:S04]  /*11d0*/  LEA R27, R0, R27, 0x2 ;  /* 0x0000001b001b7211 */ /* 0x000fc800078e10ff */
[----:B------:R1:W-:Y:S01]  /*11e0*/  STG.E.128 desc[UR6][R32.64], R4 ;  /* 0x0000000420007986 */ /* 0x0003e2000c101d06 */
[----:B------:R-:W-:Y:S05]  /*11f0*/  @!P0 BRA `(.L_x_46) ;  /* 0xfffffffc00648947 */ /* 0x000fea000383ffff */
[----:B------:R-:W-:Y:S05]  /*1200*/  EXIT ;  /* 0x000000000000794d */ /* 0x000fea0003800000 */
.L_x_42:
[----:B------:R-:W0:Y:S01]  /*1210*/  I2F.U32.RP R9, R0 ;  /* 0x0000000000097306 */ /* 0x000e220000209000 */
[----:B------:R-:W-:Y:S01]  /*1220*/  IADD3 R6, PT, PT, R21, R0, RZ ;  /* 0x0000000015067210 */ /* 0x000fe20007ffe0ff */
[----:B------:R-:W-:Y:S01]  /*1230*/  BSSY.RECONVERGENT B0, `(.L_x_47) ;  /* 0x0000035000007945 */ /* 0x000fe20003800200 */
[----:B------:R-:W-:Y:S02]  /*1240*/  ISETP.NE.U32.AND P2, PT, R0, RZ, PT ;  /* 0x000000ff0000720c */ /* 0x000fe40003f45070 */
[----:B------:R-:W-:Y:S02]  /*1250*/  ISETP.GE.U32.AND P0, PT, R6, R3, PT ;  /* 0x000000030600720c */ /* 0x000fe40003f06070 */
[----:B------:R-:W-:Y:S02]  /*1260*/  VIMNMX.U32 R7, PT, PT, R3, R6, !PT ;  /* 0x0000000603077248 */ /* 0x000fe40007fe0000 */
[----:B------:R-:W-:-:S04]  /*1270*/  SEL R8, RZ, 0x1, P0 ;  /* 0x00000001ff087807 */ /* 0x000fc80000000000 */
[----:B------:R-:W-:Y:S01]  /*1280*/  IADD3 R7, PT, PT, R7, -R6, -R8 ;  /* 0x8000000607077210 */ /* 0x000fe20007ffe808 */
[----:B0-----:R-:W2:Y:S02]  /*1290*/  MUFU.RCP R9, R9 ;  /* 0x0000000900097308 */ /* 0x001ea40000001000 */
[----:B--2---:R-:W-:-:S06]  /*12a0*/  VIADD R4, R9, 0xffffffe ;  /* 0x0ffffffe09047836 */ /* 0x004fcc0000000000 */
[----:B-1----:R0:W1:Y:S02]  /*12b0*/  F2I.FTZ.U32.TRUNC.NTZ R5, R4 ;  /* 0x0000000400057305 */ /* 0x002064000021f000 */
[----:B0-----:R-:W-:Y:S01]  /*12c0*/  HFMA2 R4, -RZ, RZ, 0, 0 ;  /* 0x00000000ff047431 */ /* 0x001fe200000001ff */
[----:B-1----:R-:W-:-:S05]  /*12d0*/  IADD3 R11, PT, PT, RZ, -R5, RZ ;  /* 0x80000005ff0b7210 */ /* 0x002fca0007ffe0ff */
[----:B------:R-:W-:-:S04]  /*12e0*/  IMAD R11, R11, R0, RZ ;  /* 0x000000000b0b7224 */ /* 0x000fc800078e02ff */
[----:B------:R-:W-:-:S06]  /*12f0*/  IMAD.HI.U32 R10, R5, R11, R4 ;  /* 0x0000000b050a7227 */ /* 0x000fcc00078e0004 */
[----:B------:R-:W-:-:S04]  /*1300*/  IMAD.HI.U32 R5, R10, R7, RZ ;  /* 0x000000070a057227 */ /* 0x000fc800078e00ff */
[----:B------:R-:W-:-:S04]  /*1310*/  IMAD.MOV R4, RZ, RZ, -R5 ;  /* 0x000000ffff047224 */ /* 0x000fc800078e0a05 */
[----:B------:R-:W-:-:S05]  /*1320*/  IMAD R7, R0, R4, R7 ;  /* 0x0000000400077224 */ /* 0x000fca00078e0207 */
[----:B------:R-:W-:-:S13]  /*1330*/  ISETP.GE.U32.AND P0, PT, R7, R0, PT ;  /* 0x000000000700720c */ /* 0x000fda0003f06070 */
[-C--:B------:R-:W-:Y:S02]  /*1340*/  @P0 IADD3 R7, PT, PT, R7, -R0.reuse, RZ ;  /* 0x8000000007070210 */ /* 0x080fe40007ffe0ff */
[----:B------:R-:W-:Y:S02]  /*1350*/  @P0 IADD3 R5, PT, PT, R5, 0x1, RZ ;  /* 0x0000000105050810 */ /* 0x000fe40007ffe0ff */
[----:B------:R-:W-:-:S13]  /*1360*/  ISETP.GE.U32.AND P1, PT, R7, R0, PT ;  /* 0x000000000700720c */ /* 0x000fda0003f26070 */
[----:B------:R-:W-:Y:S02]  /*1370*/  @P1 IADD3 R5, PT, PT, R5, 0x1, RZ ;  /* 0x0000000105051810 */ /* 0x000fe40007ffe0ff */
[----:B------:R-:W-:-:S05]  /*1380*/  @!P2 LOP3.LUT R5, RZ, R0, RZ, 0x33, !PT ;  /* 0x00000000ff05a212 */ /* 0x000fca00078e33ff */
[----:B------:R-:W-:-:S05]  /*1390*/  IMAD.IADD R4, R8, 0x1, R5 ;  /* 0x0000000108047824 */ /* 0x000fca00078e0205 */
[C---:B------:R-:W-:Y:S02]  /*13a0*/  LOP3.LUT R5, R4.reuse, 0x3, RZ, 0xc0, !PT ;  /* 0x0000000304057812 */ /* 0x040fe400078ec0ff */
[----:B------:R-:W-:Y:S02]  /*13b0*/  ISETP.GE.U32.AND P0, PT, R4, 0x3, PT ;  /* 0x000000030400780c */ /* 0x000fe40003f06070 */
[----:B------:R-:W-:-:S13]  /*13c0*/  ISETP.NE.AND P1, PT, R5, 0x3, PT ;  /* 0x000000030500780c */ /* 0x000fda0003f25270 */
[----:B------:R-:W-:Y:S05]  /*13d0*/  @!P1 BRA `(.L_x_48) ;  /* 0x0000000000689947 */ /* 0x000fea0003800000 */
[----:B------:R-:W-:Y:S01]  /*13e0*/  IADD3 R4, PT, PT, R4, 0x1, RZ ;  /* 0x0000000104047810 */ /* 0x000fe20007ffe0ff */
[----:B------:R-:W-:-:S03]  /*13f0*/  IMAD.WIDE.U32 R12, R21, 0x10, RZ ;  /* 0x00000010150c7825 */ /* 0x000fc600078e00ff */
[----:B------:R-:W-:-:S04]  /*1400*/  LOP3.LUT R4, R4, 0x3, RZ, 0xc0, !PT ;  /* 0x0000000304047812 */ /* 0x000fc800078ec0ff */
[C---:B------:R-:W-:Y:S01]  /*1410*/  IADD3 R14, PT, PT, -R4.reuse, RZ, RZ ;  /* 0x000000ff040e7210 */ /* 0x040fe20007ffe1ff */
[----:B------:R-:W-:-:S07]  /*1420*/  IMAD R21, R4, R0, R21 ;  /* 0x0000000004157224 */ /* 0x000fce00078e0215 */
.L_x_49:
[C---:B------:R-:W-:Y:S02]  /*1430*/  IADD3 R6, P1, PT, R12.reuse, R22, RZ ;  /* 0x000000160c067210 */ /* 0x040fe40007f3e0ff */
[----:B------:R-:W-:Y:S02]  /*1440*/  IADD3 R16, P2, PT, R12, UR4, RZ ;  /* 0x000000040c107c10 */ /* 0x000fe4000ff5e0ff */
[C---:B------:R-:W-:Y:S02]  /*1450*/  IADD3.X R7, PT, PT, R13.reuse, R23, RZ, P1, !PT ;  /* 0x000000170d077210 */ /* 0x040fe40000ffe4ff */
[----:B------:R-:W-:-:S04]  /*1460*/  IADD3.X R17, PT, PT, R13, UR5, RZ, P2, !PT ;  /* 0x000000050d117c10 */ /* 0x000fc800097fe4ff */
[----:B0-----:R-:W2:Y:S04]  /*1470*/  LDG.E.128.CONSTANT R4, desc[UR6][R6.64] ;  /* 0x0000000606047981 */ /* 0x001ea8000c1e9d00 */
[----:B------:R-:W3:Y:S01]  /*1480*/  LDG.E.128.CONSTANT R8, desc[UR6][R16.64] ;  /* 0x0000000610087981 */ /* 0x000ee2000c1e9d00 */
[----:B------:R-:W-:Y:S01]  /*1490*/  IADD3 R14, PT, PT, R14, 0x1, RZ ;  /* 0x000000010e0e7810 */ /* 0x000fe20007ffe0ff */
[C---:B--2---:R-:W-:Y:S01]  /*14a0*/  FMUL R15, R2.reuse, R4 ;  /* 0x00000004020f7220 */ /* 0x044fe20000400000 */
[C---:B------:R-:W-:Y:S01]  /*14b0*/  FMUL R18, R2.reuse, R5 ;  /* 0x0000000502127220 */ /* 0x040fe20000400000 */
[----:B------:R-:W-:Y:S01]  /*14c0*/  FMUL R5, R2, R6 ;  /* 0x0000000602057220 */ /* 0x000fe20000400000 */
[----:B------:R-:W-:Y:S01]  /*14d0*/  IADD3 R4, P1, PT, R12, R30, RZ ;  /* 0x0000001e0c047210 */ /* 0x000fe20007f3e0ff */
[----:B------:R-:W-:Y:S01]  /*14e0*/  FMUL R20, R2, R7 ;  /* 0x0000000702147220 */ /* 0x000fe20000400000 */
[----:B---3--:R-:W-:Y:S01]  /*14f0*/  FMUL R8, R8, R15 ;  /* 0x0000000f08087220 */ /* 0x008fe20000400000 */
[----:B------:R-:W-:Y:S01]  /*1500*/  FMUL R10, R10, R5 ;  /* 0x000000050a0a7220 */ /* 0x000fe20000400000 */
[----:B------:R-:W-:Y:S01]  /*1510*/  FMUL R9, R9, R18 ;  /* 0x0000001209097220 */ /* 0x000fe20000400000 */
[----:B------:R-:W-:-:S02]  /*1520*/  IMAD.X R5, R13, 0x1, R31, P1 ;  /* 0x000000010d057824 */ /* 0x000fc400008e061f */
[----:B------:R-:W-:Y:S01]  /*1530*/  FMUL R11, R11, R20 ;  /* 0x000000140b0b7220 */ /* 0x000fe20000400000 */
[----:B------:R-:W-:Y:S01]  /*1540*/  ISETP.NE.AND P1, PT, R14, RZ, PT ;  /* 0x000000ff0e00720c */ /* 0x000fe20003f25270 */
[----:B------:R-:W-:-:S03]  /*1550*/  IMAD.WIDE.U32 R12, R0, 0x10, R12 ;  /* 0x00000010000c7825 */ /* 0x000fc600078e000c */
[----:B------:R0:W-:Y:S09]  /*1560*/  STG.E.128 desc[UR6][R4.64], R8 ;  /* 0x0000000804007986 */ /* 0x0001f2000c101d06 */
[----:B------:R-:W-:Y:S05]  /*1570*/  @P1 BRA `(.L_x_49) ;  /* 0xfffffffc00ac1947 */ /* 0x000fea000383ffff */
.L_x_48:
[----:B------:R-:W-:Y:S05]  /*1580*/  BSYNC.RECONVERGENT B0 ;  /* 0x0000000000007941 */ /* 0x000fea0003800200 */
.L_x_47:
[----:B------:R-:W-:Y:S05]  /*1590*/  @!P0 EXIT ;  /* 0x000000000000894d */ /* 0x000fea0003800000 */
[----:B------:R-:W1:Y:S01]  /*15a0*/  LDC.64 R32, c[0x0][0x390] ;  /* 0x0000e400ff207b82 */ /* 0x000e620000000a00 */
[C---:B------:R-:W-:Y:S01]  /*15b0*/  LEA R28, R0.reuse, R21, 0x1 ;  /* 0x00000015001c7211 */ /* 0x040fe200078e08ff */
[----:B------:R-:W-:Y:S01]  /*15c0*/  IMAD R20, R0, 0x3, R21 ;  /* 0x0000000300147824 */ /* 0x000fe200078e0215 */
[----:B------:R-:W-:-:S07]  /*15d0*/  IADD3 R29, PT, PT, R21, R0, RZ ;  /* 0x00000000151d7210 */ /* 0x000fce0007ffe0ff */
.L_x_50:
[----:B0-----:R-:W-:-:S04]  /*15e0*/  IMAD.WIDE.U32 R4, R21, 0x10, R22 ;  /* 0x0000001015047825 */ /* 0x001fc800078e0016 */
[----:B-1----:R-:W-:Y:S02]  /*15f0*/  IMAD.WIDE.U32 R24, R21, 0x10, R32 ;  /* 0x0000001015187825 */ /* 0x002fe400078e0020 */
[----:B------:R-:W2:Y:S02]  /*1600*/  LDG.E.128.CONSTANT R4, desc[UR6][R4.64] ;  /* 0x0000000604047981 */ /* 0x000ea4000c1e9d00 */
[C---:B------:R-:W-:Y:S02]  /*1610*/  IMAD.WIDE.U32 R12, R29.reuse, 0x10, R22 ;  /* 0x000000101d0c7825 */ /* 0x040fe400078e0016 */
[----:B------:R-:W3:Y:S02]  /*1620*/  LDG.E.128.CONSTANT R8, desc[UR6][R24.64] ;  /* 0x0000000618087981 */ /* 0x000ee4000c1e9d00 */
[--C-:B------:R-:W-:Y:S02]  /*1630*/  IMAD.WIDE.U32 R16, R29, 0x10, R32.reuse ;  /* 0x000000101d107825 */ /* 0x100fe400078e0020 */
[----:B------:R-:W4:Y:S04]  /*1640*/  LDG.E.128.CONSTANT R12, desc[UR6][R12.64] ;  /* 0x000000060c0c7981 */ /* 0x000f28000c1e9d00 */
[----:B------:R-:W5:Y:S01]  /*1650*/  LDG.E.128.CONSTANT R16, desc[UR6][R16.64] ;  /* 0x0000000610107981 */ /* 0x000f62000c1e9d00 */
[----:B------:R-:W-:-:S04]  /*1660*/  IMAD.WIDE.U32 R34, R28, 0x10, R32 ;  /* 0x000000101c227825 */ /* 0x000fc800078e0020 */
[----:B------:R-:W-:-:S04]  /*1670*/  IMAD.WIDE.U32 R36, R29, 0x10, R30 ;  /* 0x000000101d247825 */ /* 0x000fc800078e001e */
[C---:B--2---:R-:W-:Y:S01]  /*1680*/  FMUL R27, R2.reuse, R4 ;  /* 0x00000004021b7220 */ /* 0x044fe20000400000 */
[C---:B------:R-:W-:Y:S01]  /*1690*/  FMUL R4, R2.reuse, R7 ;  /* 0x0000000702047220 */ /* 0x040fe20000400000 */
[C---:B------:R-:W-:Y:S02]  /*16a0*/  FMUL R26, R2.reuse, R5 ;  /* 0x00000005021a7220 */ /* 0x040fe40000400000 */
[----:B---3--:R-:W-:Y:S01]  /*16b0*/  FMUL R8, R27, R8 ;  /* 0x000000081b087220 */ /* 0x008fe20000400000 */
[----:B------:R-:W-:Y:S01]  /*16c0*/  FMUL R27, R2, R6 ;  /* 0x00000006021b7220 */ /* 0x000fe20000400000 */
[----:B------:R-:W-:Y:S01]  /*16d0*/  FMUL R11, R4, R11 ;  /* 0x0000000b040b7220 */ /* 0x000fe20000400000 */
[----:B------:R-:W-:Y:S01]  /*16e0*/  FMUL R9, R26, R9 ;  /* 0x000000091a097220 */ /* 0x000fe20000400000 */
[C---:B----4-:R-:W-:Y:S01]  /*16f0*/  FMUL R7, R2.reuse, R12 ;  /* 0x0000000c02077220 */ /* 0x050fe20000400000 */
[----:B------:R-:W-:Y:S01]  /*1700*/  FMUL R6, R2, R13 ;  /* 0x0000000d02067220 */ /* 0x000fe20000400000 */
[----:B------:R-:W-:Y:S01]  /*1710*/  FMUL R10, R27, R10 ;  /* 0x0000000a1b0a7220 */ /* 0x000fe20000400000 */
[----:B------:R-:W-:-:S04]  /*1720*/  IMAD.WIDE.U32 R4, R21, 0x10, R30 ;  /* 0x0000001015047825 */ /* 0x000fc800078e001e */
[----:B-----5:R-:W-:Y:S01]  /*1730*/  FMUL R24, R16, R7 ;  /* 0x0000000710187220 */ /* 0x020fe20000400000 */
[----:B------:R-:W-:Y:S01]  /*1740*/  FMUL R25, R17, R6 ;  /* 0x0000000611197220 */ /* 0x000fe20000400000 */
[----:B------:R-:W-:Y:S01]  /*1750*/  FMUL R13, R2, R14 ;  /* 0x0000000e020d7220 */ /* 0x000fe20000400000 */
[----:B------:R-:W-:Y:S01]  /*1760*/  IMAD.WIDE.U32 R6, R28, 0x10, R22 ;  /* 0x000000101c067825 */ /* 0x000fe200078e0016 */
[----:B------:R0:W-:Y:S03]  /*1770*/  STG.E.128 desc[UR6][R4.64], R8 ;  /* 0x0000000804007986 */ /* 0x0001e6000c101d06 */
[----:B------:R-:W-:Y:S01]  /*1780*/  FMUL R12, R2, R15 ;  /* 0x0000000f020c7220 */ /* 0x000fe20000400000 */
[----:B------:R-:W-:-:S03]  /*1790*/  FMUL R26, R18, R13 ;  /* 0x0000000d121a7220 */ /* 0x000fc60000400000 */
[----:B------:R-:W-:Y:S01]  /*17a0*/  FMUL R27, R19, R12 ;  /* 0x0000000c131b7220 */ /* 0x000fe20000400000 */
[----:B------:R-:W-:-:S04]  /*17b0*/  IMAD.WIDE.U32 R12, R20, 0x10, R22 ;  /* 0x00000010140c7825 */ /* 0x000fc800078e0016 */
[----:B------:R-:W-:Y:S02]  /*17c0*/  IMAD.WIDE.U32 R16, R20, 0x10, R32 ;  /* 0x0000001014107825 */ /* 0x000fe400078e0020 */
[----:B------:R-:W2:Y:S04]  /*17d0*/  LDG.E.128.CONSTANT R12, desc[UR6][R12.64] ;  /* 0x000000060c0c7981 */ /* 0x000ea8000c1e9d00 */
[----:B------:R-:W3:Y:S04]  /*17e0*/  LDG.E.128.CONSTANT R16, desc[UR6][R16.64] ;  /* 0x0000000610107981 */ /* 0x000ee8000c1e9d00 */
[----:B0-----:R-:W4:Y:S04]  /*17f0*/  LDG.E.128.CONSTANT R4, desc[UR6][R6.64] ;  /* 0x0000000606047981 */ /* 0x001f28000c1e9d00 */
[----:B------:R-:W5:Y:S01]  /*1800*/  LDG.E.128.CONSTANT R8, desc[UR6][R34.64] ;  /* 0x0000000622087981 */ /* 0x000f62000c1e9d00 */
[----:B------:R-:W-:-:S03]  /*1810*/  IADD3 R21, PT, PT, R0, R21, R0 ;  /* 0x0000001500157210 */ /* 0x000fc60007ffe000 */
[----:B------:R0:W-:Y:S01]  /*1820*/  STG.E.128 desc[UR6][R36.64], R24 ;  /* 0x0000001824007986 */ /* 0x0001e2000c101d06 */
[----:B------:R-:W-:-:S04]  /*1830*/  IADD3 R21, PT, PT, R0, R21, R0 ;  /* 0x0000001500157210 */ /* 0x000fc80007ffe000 */
[----:B------:R-:W-:Y:S02]  /*1840*/  ISETP.GE.U32.AND P0, PT, R21, R3, PT ;  /* 0x000000031500720c */ /* 0x000fe40003f06070 */
[----:B------:R-:W-:Y:S01]  /*1850*/  LEA R29, R0, R29, 0x2 ;  /* 0x0000001d001d7211 */ /* 0x000fe200078e10ff */
[----:B----4-:R-:W-:-:S04]  /*1860*/  FMUL R4, R2, R4 ;  /* 0x0000000402047220 */ /* 0x010fc80000400000 */
[----:B-----5:R-:W-:Y:S01]  /*1870*/  FMUL R8, R8, R4 ;  /* 0x0000000408087220 */ /* 0x020fe20000400000 */
[C---:B------:R-:W-:Y:S01]  /*1880*/  FMUL R4, R2.reuse, R5 ;  /* 0x0000000502047220 */ /* 0x040fe20000400000 */
[C---:B------:R-:W-:Y:S01]  /*1890*/  FMUL R5, R2.reuse, R6 ;  /* 0x0000000602057220 */ /* 0x040fe20000400000 */
[C---:B--2---:R-:W-:Y:S02]  /*18a0*/  FMUL R6, R2.reuse, R13 ;  /* 0x0000000d02067220 */ /* 0x044fe40000400000 */
[----:B------:R-:W-:Y:S01]  /*18b0*/  FMUL R9, R9, R4 ;  /* 0x0000000409097220 */ /* 0x000fe20000400000 */
[C---:B------:R-:W-:Y:S01]  /*18c0*/  FMUL R4, R2.reuse, R7 ;  /* 0x0000000702047220 */ /* 0x040fe20000400000 */
[C---:B------:R-:W-:Y:S01]  /*18d0*/  FMUL R7, R2.reuse, R12 ;  /* 0x0000000c02077220 */ /* 0x040fe20000400000 */
[C---:B------:R-:W-:Y:S01]  /*18e0*/  FMUL R13, R2.reuse, R14 ;  /* 0x0000000e020d7220 */ /* 0x040fe20000400000 */
[----:B------:R-:W-:Y:S01]  /*18f0*/  FMUL R12, R2, R15 ;  /* 0x0000000f020c7220 */ /* 0x000fe20000400000 */
[----:B------:R-:W-:Y:S01]  /*1900*/  FMUL R10, R10, R5 ;  /* 0x000000050a0a7220 */ /* 0x000fe20000400000 */
[----:B------:R-:W-:Y:S01]  /*1910*/  FMUL R11, R11, R4 ;  /* 0x000000040b0b7220 */ /* 0x000fe20000400000 */
[----:B------:R-:W-:-:S04]  /*1920*/  IMAD.WIDE.U32 R4, R28, 0x10, R30 ;  /* 0x000000101c047825 */ /* 0x000fc800078e001e */
[----:B---3--:R-:W-:Y:S01]  /*1930*/  FMUL R16, R16, R7 ;  /* 0x0000000710107220 */ /* 0x008fe20000400000 */
[----:B------:R-:W-:Y:S01]  /*1940*/  FMUL R17, R17, R6 ;  /* 0x0000000611117220 */ /* 0x000fe20000400000 */
[----:B------:R-:W-:Y:S01]  /*1950*/  FMUL R18, R18, R13 ;  /* 0x0000000d12127220 */ /* 0x000fe20000400000 */
[----:B------:R-:W-:Y:S01]  /*1960*/  FMUL R19, R19, R12 ;  /* 0x0000000c13137220 */ /* 0x000fe20000400000 */
[----:B------:R-:W-:Y:S01]  /*1970*/  IMAD.WIDE.U32 R6, R20, 0x10, R30 ;  /* 0x0000001014067825 */ /* 0x000fe200078e001e */
[----:B------:R0:W-:Y:S04]  /*1980*/  STG.E.128 desc[UR6][R4.64], R8 ;  /* 0x0000000804007986 */ /* 0x0001e8000c101d06 */
[----:B------:R0:W-:Y:S01]  /*1990*/  STG.E.128 desc[UR6][R6.64], R16 ;  /* 0x0000001006007986 */ /* 0x0001e2000c101d06 */
[C---:B------:R-:W-:Y:S01]  /*19a0*/  IMAD R28, R0.reuse, 0x4, R28 ;  /* 0x00000004001c7824 */ /* 0x040fe200078e021c */
[----:B------:R-:W-:Y:S01]  /*19b0*/  LEA R20, R0, R20, 0x2 ;  /* 0x0000001400147211 */ /* 0x000fe200078e10ff */
[----:B------:R-:W-:Y:S06]  /*19c0*/  @!P0 BRA `(.L_x_50) ;  /* 0xfffffffc00048947 */ /* 0x000fec000383ffff */
[----:B------:R-:W-:Y:S05]  /*19d0*/  EXIT ;  /* 0x000000000000794d */ /* 0x000fea0003800000 */
.L_x_39:
[----:B------:R-:W-:Y:S01]  /*19e0*/  MOV R11, 0x10 ;  /* 0x00000010000b7802 */ /* 0x000fe20000000f00 */
[----:B------:R-:W-:Y:S01]  /*19f0*/  IMAD.MOV.U32 R12, RZ, RZ, 0x1f ;  /* 0x0000001fff0c7424 */ /* 0x000fe200078e00ff */
[----:B------:R-:W-:-:S07]  /*1a00*/  MOV R10, 0xffffffff ;  /* 0xffffffff000a7802 */ /* 0x000fce0000000f00 */
[----:B-1----:R-:W-:Y:S05]  /*1a10*/  WARPSYNC.COLLECTIVE R10, `(.L_x_51) ;  /* 0x000000000a087348 */ /* 0x002fea0003c00000 */
[----:B-1----:R0:W1:Y:S02]  /*1a20*/  SHFL.DOWN P0, R8, R5, R11, R12 ;  /* 0x0800000b05087389 */ /* 0x002064000000000c */
[----:B01----:R-:W-:Y:S05]  /*1a30*/  ENDCOLLECTIVE ;  /* 0x000000000000791b */ /* 0x003fea0003800000 */
.L_x_51:
[----:B------:R-:W-:Y:S01]  /*1a40*/  IMAD.MOV.U32 R11, RZ, RZ, 0x8 ;  /* 0x00000008ff0b7424 */ /* 0x000fe200078e00ff */
[----:B------:R-:W-:-:S05]  /*1a50*/  MOV R4, R8 ;  /* 0x0000000800047202 */ /* 0x000fca0000000f00 */
[----:B------:R-:W-:-:S05]  /*1a60*/  FADD R4, R4, R5 ;  /* 0x0000000504047221 */ /* 0x000fca0000000000 */
[----:B------:R-:W-:-:S07]  /*1a70*/  MOV R5, R4 ;  /* 0x0000000400057202 */ /* 0x000fce0000000f00 */
[----:B------:R-:W-:Y:S05]  /*1a80*/  WARPSYNC.COLLECTIVE R10, `(.L_x_52) ;  /* 0x000000000a087348 */ /* 0x000fea0003c00000 */
[----:B------:R0:W1:Y:S02]  /*1a90*/  SHFL.DOWN P0, R8, R5, R11, R12 ;  /* 0x0800000b05087389 */ /* 0x000064000000000c */
[----:B01----:R-:W-:Y:S05]  /*1aa0*/  ENDCOLLECTIVE ;  /* 0x000000000000791b */ /* 0x003fea0003800000 */
.L_x_52:
[----:B------:R-:W-:Y:S01]  /*1ab0*/  HFMA2 R11, -RZ, RZ, 0, 2.384185791015625e-07 ;  /* 0x00000004ff0b7431 */ /* 0x000fe200000001ff */
[----:B------:R-:W-:-:S05]  /*1ac0*/  MOV R7, R8 ;  /* 0x0000000800077202 */ /* 0x000fca0000000f00 */
[----:B------:R-:W-:-:S05]  /*1ad0*/  FADD R7, R4, R7 ;  /* 0x0000000704077221 */ /* 0x000fca0000000000 */
[----:B------:R-:W-:-:S07]  /*1ae0*/  MOV R5, R7 ;  /* 0x0000000700057202 */ /* 0x000fce0000000f00 */
[----:B------:R-:W-:Y:S05]  /*1af0*/  WARPSYNC.COLLECTIVE R10, `(.L_x_53) ;  /* 0x000000000a087348 */ /* 0x000fea0003c00000 */
[----:B------:R0:W1:Y:S02]  /*1b00*/  SHFL.DOWN P0, R8, R5, R11, R12 ;  /* 0x0800000b05087389 */ /* 0x000064000000000c */
[----:B01----:R-:W-:Y:S05]  /*1b10*/  ENDCOLLECTIVE ;  /* 0x000000000000791b */ /* 0x003fea0003800000 */
.L_x_53:
[----:B------:R-:W-:Y:S02]  /*1b20*/  HFMA2 R11, -RZ, RZ, 0, 1.1920928955078125e-07 ;  /* 0x00000002ff0b7431 */ /* 0x000fe400000001ff */
[----:B------:R-:W-:-:S04]  /*1b30*/  IMAD.MOV.U32 R6, RZ, RZ, R8 ;  /* 0x000000ffff067224 */ /* 0x000fc800078e0008 */
[----:B------:R-:W-:-:S05]  /*1b40*/  FADD R6, R7, R6 ;  /* 0x0000000607067221 */ /* 0x000fca0000000000 */
[----:B------:R-:W-:-:S07]  /*1b50*/  MOV R5, R6 ;  /* 0x0000000600057202 */ /* 0x000fce0000000f00 */
[----:B------:R-:W-:Y:S05]  /*1b60*/  WARPSYNC.COLLECTIVE R10, `(.L_x_54) ;  /* 0x000000000a087348 */ /* 0x000fea0003c00000 */
[----:B------:R0:W1:Y:S02]  /*1b70*/  SHFL.DOWN P0, R8, R5, R11, R12 ;  /* 0x0800000b05087389 */ /* 0x000064000000000c */
[----:B01----:R-:W-:Y:S05]  /*1b80*/  ENDCOLLECTIVE ;  /* 0x000000000000791b */ /* 0x003fea0003800000 */
.L_x_54:
[----:B------:R-:W-:Y:S01]  /*1b90*/  HFMA2 R11, -RZ, RZ, 0, 5.9604644775390625e-08 ;  /* 0x00000001ff0b7431 */ /* 0x000fe200000001ff */
[----:B------:R-:W-:-:S05]  /*1ba0*/  MOV R9, R8 ;  /* 0x0000000800097202 */ /* 0x000fca0000000f00 */
[----:B------:R-:W-:-:S04]  /*1bb0*/  FADD R9, R6, R9 ;  /* 0x0000000906097221 */ /* 0x000fc80000000000 */
[----:B------:R-:W-:-:S07]  /*1bc0*/  IMAD.MOV.U32 R5, RZ, RZ, R9 ;  /* 0x000000ffff057224 */ /* 0x000fce00078e0009 */
[----:B------:R-:W-:Y:S05]  /*1bd0*/  WARPSYNC.COLLECTIVE R10, `(.L_x_55) ;  /* 0x000000000a087348 */ /* 0x000fea0003c00000 */
[----:B------:R0:W1:Y:S02]  /*1be0*/  SHFL.DOWN P0, R8, R5, R11, R12 ;  /* 0x0800000b05087389 */ /* 0x000064000000000c */
[----:B01----:R-:W-:Y:S05]  /*1bf0*/  ENDCOLLECTIVE ;  /* 0x000000000000791b */ /* 0x003fea0003800000 */
.L_x_55:
[----:B------:R-:W-:Y:S05]  /*1c00*/  BRA `(.L_x_56) ;  /* 0xffffffec00607947 */ /* 0x000fea000383ffff */
        .weak           $__internal_1_$__cuda_sm3x_div_rn_noftz_f32_slowpath
        .type           $__internal_1_$__cuda_sm3x_div_rn_noftz_f32_slowpath,@function
        .size           $__internal_1_$__cuda_sm3x_div_rn_noftz_f32_slowpath,(.L_x_192 - $__internal_1_$__cuda_sm3x_div_rn_noftz_f32_slowpath)
$__internal_1_$__cuda_sm3x_div_rn_noftz_f32_slowpath:
[--C-:B------:R-:W-:Y:S01]  /*1c10*/  SHF.R.U32.HI R8, RZ, 0x17, R5.reuse ;  /* 0x00000017ff087819 */ /* 0x100fe20000011605 */
[----:B------:R-:W-:Y:S01]  /*1c20*/  BSSY.RECONVERGENT B1, `(.L_x_57) ;  /* 0x0000064000017945 */ /* 0x000fe20003800200 */
[----:B------:R-:W-:Y:S01]  /*1c30*/  SHF.R.U32.HI R2, RZ, 0x17, R4 ;  /* 0x00000017ff027819 */ /* 0x000fe20000011604 */
[----:B------:R-:W-:Y:S01]  /*1c40*/  IMAD.MOV.U32 R9, RZ, RZ, R5 ;  /* 0x000000ffff097224 */ /* 0x000fe200078e0005 */
[----:B------:R-:W-:Y:S02]  /*1c50*/  LOP3.LUT R8, R8, 0xff, RZ, 0xc0, !PT ;  /* 0x000000ff08087812 */ /* 0x000fe400078ec0ff */
[----:B------:R-:W-:Y:S02]  /*1c60*/  LOP3.LUT R12, R2, 0xff, RZ, 0xc0, !PT ;  /* 0x000000ff020c7812 */ /* 0x000fe400078ec0ff */
[----:B------:R-:W-:Y:S02]  /*1c70*/  IADD3 R10, PT, PT, R8, -0x1, RZ ;  /* 0xffffffff080a7810 */ /* 0x000fe40007ffe0ff */
[----:B------:R-:W-:-:S02]  /*1c80*/  IADD3 R11, PT, PT, R12, -0x1, RZ ;  /* 0xffffffff0c0b7810 */ /* 0x000fc40007ffe0ff */
[----:B------:R-:W-:-:S04]  /*1c90*/  ISETP.GT.U32.AND P0, PT, R10, 0xfd, PT ;  /* 0x000000fd0a00780c */ /* 0x000fc80003f04070 */
[----:B------:R-:W-:-:S13]  /*1ca0*/  ISETP.GT.U32.OR P0, PT, R11, 0xfd, P0 ;  /* 0x000000fd0b00780c */ /* 0x000fda0000704470 */
[----:B------:R-:W-:Y:S01]  /*1cb0*/  @!P0 MOV R7, RZ ;  /* 0x000000ff00078202 */ /* 0x000fe20000000f00 */
[----:B------:R-:W-:Y:S06]  /*1cc0*/  @!P0 BRA `(.L_x_58) ;  /* 0x0000000000608947 */ /* 0x000fec0003800000 */
[----:B------:R-:W-:Y:S02]  /*1cd0*/  FSETP.GTU.FTZ.AND P0, PT, |R4|, +INF , PT ;  /* 0x7f8000000400780b */ /* 0x000fe40003f1c200 */
[----:B------:R-:W-:Y:S02]  /*1ce0*/  FSETP.GTU.FTZ.AND P1, PT, |R5|, +INF , PT ;  /* 0x7f8000000500780b */ /* 0x000fe40003f3c200 */
[----:B------:R-:W-:Y:S02]  /*1cf0*/  MOV R2, R4 ;  /* 0x0000000400027202 */ /* 0x000fe40000000f00 */
        /* <DEDUP_REMOVED lines=16> */
[----:B------:R-:W-:Y:S01]  /*1e00*/  @P0 MOV R7, RZ ;  /* 0x000000ff00070202 */ /* 0x000fe20000000f00 */
[----:B------:R-:W-:Y:S02]  /*1e10*/  @!P0 IMAD.MOV.U32 R7, RZ, RZ, -0x40 ;  /* 0xffffffc0ff078424 */ /* 0x000fe400078e00ff */
[----:B------:R-:W-:Y:S01]  /*1e20*/  @!P0 FFMA R4, R2, 1.84467440737095516160e+19, RZ ;  /* 0x5f80000002048823 */ /* 0x000fe200000000ff */
[----:B------:R-:W-:Y:S02]  /*1e30*/  @!P1 FFMA R9, R5, 1.84467440737095516160e+19, RZ ;  /* 0x5f80000005099823 */ /* 0x000fe400000000ff */
[----:B------:R-:W-:-:S07]  /*1e40*/  @!P1 IADD3 R7, PT, PT, R7, 0x40, RZ ;  /* 0x0000004007079810 */ /* 0x000fce0007ffe0ff */
.L_x_58:
[----:B------:R-:W-:Y:S01]  /*1e50*/  LEA R2, R8, 0xc0800000, 0x17 ;  /* 0xc080000008027811 */ /* 0x000fe200078eb8ff */
[----:B------:R-:W-:Y:S01]  /*1e60*/  BSSY.RECONVERGENT B2, `(.L_x_63) ;  /* 0x0000036000027945 */ /* 0x000fe20003800200 */
[----:B------:R-:W-:Y:S02]  /*1e70*/  IADD3 R5, PT, PT, R12, -0x7f, RZ ;  /* 0xffffff810c057810 */ /* 0x000fe40007ffe0ff */
[----:B------:R-:W-:Y:S02]  /*1e80*/  IADD3 R9, PT, PT, -R2, R9, RZ ;  /* 0x0000000902097210 */ /* 0x000fe40007ffe1ff */
[C---:B------:R-:W-:Y:S01]  /*1e90*/  IADD3 R8, PT, PT, R5.reuse, 0x7f, -R8 ;  /* 0x0000007f05087810 */ /* 0x040fe20007ffe808 */
[----:B------:R-:W-:Y:S01]  /*1ea0*/  IMAD R2, R5, -0x800000, R4 ;  /* 0xff80000005027824 */ /* 0x000fe200078e0204 */
[----:B------:R-:W0:Y:S01]  /*1eb0*/  MUFU.RCP R10, R9 ;  /* 0x00000009000a7308 */ /* 0x000e220000001000 */
[----:B------:R-:W-:Y:S02]  /*1ec0*/  FADD.FTZ R11, -R9, -RZ ;  /* 0x800000ff090b7221 */ /* 0x000fe40000010100 */
[----:B------:R-:W-:-:S02]  /*1ed0*/  IMAD.IADD R7, R8, 0x1, R7 ;  /* 0x0000000108077824 */ /* 0x000fc400078e0207 */
        /* <DEDUP_REMOVED lines=8> */
[----:B------:R-:W-:-:S04]  /*1f60*/  LOP3.LUT R4, R4, 0xff, RZ, 0xc0, !PT ;  /* 0x000000ff04047812 */ /* 0x000fc800078ec0ff */
[----:B------:R-:W-:-:S04]  /*1f70*/  IADD3 R9, PT, PT, R4, R7, RZ ;  /* 0x0000000704097210 */ /* 0x000fc80007ffe0ff */
[----:B------:R-:W-:-:S04]  /*1f80*/  IADD3 R4, PT, PT, R9, -0x1, RZ ;  /* 0xffffffff09047810 */ /* 0x000fc80007ffe0ff */
        /* <DEDUP_REMOVED lines=9> */
[-CC-:B------:R-:W-:Y:S01]  /*2020*/  FFMA.RZ R4, R15, R11.reuse, R10.reuse ;  /* 0x0000000b0f047223 */ /* 0x180fe2000000c00a */
[----:B------:R-:W-:Y:S01]  /*2030*/  IADD3 R8, PT, PT, R9, 0x20, RZ ;  /* 0x0000002009087810 */ /* 0x000fe20007ffe0ff */
[-CC-:B------:R-:W-:Y:S01]  /*2040*/  FFMA.RM R5, R15, R11.reuse, R10.reuse ;  /* 0x0000000b0f057223 */ /* 0x180fe2000000400a */
        /* <DEDUP_REMOVED lines=15> */
[----:B------:R-:W-:-:S04]  /*2140*/  LOP3.LUT R5, R5, R4, RZ, 0xc0, !PT ;  /* 0x0000000405057212 */ /* 0x000fc800078ec0ff */
[----:B------:R-:W-:-:S04]  /*2150*/  IADD3 R5, PT, PT, R8, R5, RZ ;  /* 0x0000000508057210 */ /* 0x000fc80007ffe0ff */
[----:B------:R-:W-:Y:S01]  /*2160*/  LOP3.LUT R2, R5, R2, RZ, 0xfc, !PT ;  /* 0x0000000205027212 */ /* 0x000fe200078efcff */
[----:B------:R-:W-:Y:S06]  /*2170*/  BRA `(.L_x_66) ;  /* 0x0000000000107947 */ /* 0x000fec0003800000 */
.L_x_65:
[----:B------:R-:W-:-:S04]  /*2180*/  LOP3.LUT R2, R2, 0x80000000, RZ, 0xc0, !PT ;  /* 0x8000000002027812 */ /* 0x000fc800078ec0ff */
[----:B------:R-:W-:Y:S01]  /*2190*/  LOP3.LUT R2, R2, 0x7f800000, RZ, 0xfc, !PT ;  /* 0x7f80000002027812 */ /* 0x000fe200078efcff */
[----:B------:R-:W-:Y:S06]  /*21a0*/  BRA `(.L_x_66) ;  /* 0x0000000000047947 */ /* 0x000fec0003800000 */
.L_x_64:
[----:B------:R-:W-:-:S07]  /*21b0*/  LEA R2, R7, R2, 0x17 ;  /* 0x0000000207027211 */ /* 0x000fce00078eb8ff */
.L_x_66:
[----:B------:R-:W-:Y:S05]  /*21c0*/  BSYNC.RECONVERGENT B2 ;  /* 0x0000000000027941 */ /* 0x000fea0003800200 */
.L_x_63:
[----:B------:R-:W-:Y:S05]  /*21d0*/  BRA `(.L_x_67) ;  /* 0x0000000000207947 */ /* 0x000fea0003800000 */
.L_x_62:
[----:B------:R-:W-:-:S04]  /*21e0*/  LOP3.LUT R2, R9, 0x80000000, R4, 0x48, !PT ;  /* 0x8000000009027812 */ /* 0x000fc800078e4804 */
[----:B------:R-:W-:Y:S01]  /*21f0*/  LOP3.LUT R2, R2, 0x7f800000, RZ, 0xfc, !PT ;  /* 0x7f80000002027812 */ /* 0x000fe200078efcff */
[----:B------:R-:W-:Y:S06]  /*2200*/  BRA `(.L_x_67) ;  /* 0x0000000000147947 */ /* 0x000fec0003800000 */
.L_x_61:
[----:B------:R-:W-:Y:S01]  /*2210*/  LOP3.LUT R2, R9, 0x80000000, R4, 0x48, !PT ;  /* 0x8000000009027812 */ /* 0x000fe200078e4804 */
[----:B------:R-:W-:Y:S06]  /*2220*/  BRA `(.L_x_67) ;  /* 0x00000000000c7947 */ /* 0x000fec0003800000 */
.L_x_60:
[----:B------:R-:W0:Y:S01]  /*2230*/  MUFU.RSQ R2, -QNAN ;  /* 0xffc0000000027908 */ /* 0x000e220000001400 */
[----:B------:R-:W-:Y:S05]  /*2240*/  BRA `(.L_x_67) ;  /* 0x0000000000047947 */ /* 0x000fea0003800000 */
.L_x_59:
[----:B------:R-:W-:-:S07]  /*2250*/  FADD.FTZ R2, R2, R5 ;  /* 0x0000000502027221 */ /* 0x000fce0000010000 */
.L_x_67:
[----:B------:R-:W-:Y:S05]  /*2260*/  BSYNC.RECONVERGENT B1 ;  /* 0x0000000000017941 */ /* 0x000fea0003800200 */
.L_x_57:
[----:B------:R-:W-:-:S04]  /*2270*/  HFMA2 R7, -RZ, RZ, 0, 0 ;  /* 0x00000000ff077431 */ /* 0x000fc800000001ff */
[----:B0-----:R-:W-:Y:S05]  /*2280*/  RET.REL.NODEC R6 `(lux_rms_norm_vectorized_f32_kernel) ;  /* 0xffffffdc065c7950 */ /* 0x001fea0003c3ffff */
.L_x_68:
        /* <DEDUP_REMOVED lines=15> */
.L_x_192:


//--------------------- .text.lux_rms_norm_backward_f32_kernel --------------------------
	.section	.text.lux_rms_norm_backward_f32_kernel,"ax",@progbits
	.align	128
        .global         lux_rms_norm_backward_f32_kernel
        .type           lux_rms_norm_backward_f32_kernel,@function
        .size           lux_rms_norm_backward_f32_kernel,(.L_x_193 - lux_rms_norm_backward_f32_kernel)
        .other          lux_rms_norm_backward_f32_kernel,@"STO_CUDA_ENTRY STV_DEFAULT"
lux_rms_norm_backward_f32_kernel:
.text.lux_rms_norm_backward_f32_kernel:
[----:B------:R-:W-:Y:S01]  /*0000*/  LDC R1, c[0x0][0x37c] ;  /* 0x0000df00ff017b82 */ /* 0x000fe20000000800 */
[----:B------:R-:W0:Y:S01]  /*0010*/  S2R R3, SR_CTAID.X ;  /* 0x0000000000037919 */ /* 0x000e220000002500 */
[----:B------:R-:W0:Y:S02]  /*0020*/  LDCU UR4, c[0x0][0x3b0] ;  /* 0x00007600ff0477ac */ /* 0x000e240008000800 */
[----:B0-----:R-:W-:-:S13]  /*0030*/  ISETP.GE.U32.AND P0, PT, R3, UR4, PT ;  /* 0x0000000403007c0c */ /* 0x001fda000bf06070 */
[----:B------:R-:W-:Y:S05]  /*0040*/  @P0 EXIT ;  /* 0x000000000000094d */ /* 0x000fea0003800000 */
[----:B------:R-:W0:Y:S01]  /*0050*/  LDC.64 R10, c[0x0][0x3a8] ;  /* 0x0000ea00ff0a7b82 */ /* 0x000e220000000a00 */
[----:B------:R-:W1:Y:S01]  /*0060*/  LDCU.64 UR6, c[0x0][0x358] ;  /* 0x00006b00ff0677ac */ /* 0x000e620008000a00 */
[----:B------:R-:W2:Y:S01]  /*0070*/  S2R R9, SR_TID.X ;  /* 0x0000000000097919 */ /* 0x000ea20000002100 */
[----:B------:R-:W3:Y:S05]  /*0080*/  LDCU UR9, c[0x0][0x3b4] ;  /* 0x00007680ff0977ac */ /* 0x000eea0008000800 */
[----:B------:R-:W4:Y:S08]  /*0090*/  LDC.64 R6, c[0x0][0x390] ;  /* 0x0000e400ff067b82 */ /* 0x000f300000000a00 */
[----:B------:R-:W4:Y:S01]  /*00a0*/  LDC.64 R4, c[0x0][0x398] ;  /* 0x0000e600ff047b82 */ /* 0x000f220000000a00 */
[----:B0-----:R-:W-:-:S05]  /*00b0*/  IMAD.WIDE.U32 R10, R3, 0x4, R10 ;  /* 0x00000004030a7825 */ /* 0x001fca00078e000a */
[----:B-1----:R0:W5:Y:S01]  /*00c0*/  LDG.E.CONSTANT R8, desc[UR6][R10.64] ;  /* 0x000000060a087981 */ /* 0x002162000c1e9900 */
[----:B---3--:R-:W-:Y:S01]  /*00d0*/  IMAD R2, R3, UR9, RZ ;  /* 0x0000000903027c24 */ /* 0x008fe2000f8e02ff */
[----:B------:R-:W-:Y:S01]  /*00e0*/  BSSY B0, `(.L_x_69) ;  /* 0x000004f000007945 */ /* 0x000fe20003800000 */
[----:B------:R-:W-:Y:S01]  /*00f0*/  HFMA2 R3, -RZ, RZ, 0, 0 ;  /* 0x00000000ff037431 */ /* 0x000fe200000001ff */
[----:B--2---:R-:W-:Y:S01]  /*0100*/  ISETP.GE.U32.AND P0, PT, R9, UR9, PT ;  /* 0x0000000909007c0c */ /* 0x004fe2000bf06070 */
[----:B----4-:R-:W-:-:S04]  /*0110*/  IMAD.WIDE.U32 R6, R2, 0x4, R6 ;  /* 0x0000000402067825 */ /* 0x010fc800078e0006 */
[----:B------:R-:W-:-:S08]  /*0120*/  IMAD.WIDE.U32 R4, R2, 0x4, R4 ;  /* 0x0000000402047825 */ /* 0x000fd000078e0004 */
[----:B0-----:R-:W-:Y:S05]  /*0130*/  @P0 BRA `(.L_x_70) ;  /* 0x0000000400240947 */ /* 0x001fea0003800000 */
[----:B------:R-:W0:Y:S01]  /*0140*/  LDCU.64 UR4, c[0x0][0x388] ;  /* 0x00007100ff0477ac */ /* 0x000e220008000a00 */
[----:B------:R-:W1:Y:S01]  /*0150*/  LDC R0, c[0x0][0x360] ;  /* 0x0000d800ff007b82 */ /* 0x000e620000000800 */
[----:B------:R-:W-:Y:S01]  /*0160*/  IMAD.MOV.U32 R3, RZ, RZ, RZ ;  /* 0x000000ffff037224 */ /* 0x000fe200078e00ff */
[----:B0-----:R-:W-:-:S04]  /*0170*/  UISETP.NE.U32.AND UP0, UPT, UR4, URZ, UPT ;  /* 0x000000ff0400728c */ /* 0x001fc8000bf05070 */
[----:B------:R-:W-:-:S09]  /*0180*/  UISETP.NE.AND.EX UP0, UPT, UR5, URZ, UPT, UP0 ;  /* 0x000000ff0500728c */ /* 0x000fd2000bf05300 */
[----:B------:R-:W-:Y:S05]  /*0190*/  BRA.U UP0, `(.L_x_71) ;  /* 0x0000000100707547 */ /* 0x000fea000b800000 */
[----:B------:R-:W0:Y:S02]  /*01a0*/  LDCU.64 UR4, c[0x0][0x3a0] ;  /* 0x00007400ff0477ac */ /* 0x000e240008000a00 */
[----:B0-----:R-:W-:-:S04]  /*01b0*/  UISETP.NE.U32.AND UP0, UPT, UR4, URZ, UPT ;  /* 0x000000ff0400728c */ /* 0x001fc8000bf05070 */
[----:B------:R-:W-:-:S09]  /*01c0*/  UISETP.NE.AND.EX UP0, UPT, UR5, URZ, UPT, UP0 ;  /* 0x000000ff0500728c */ /* 0x000fd2000bf05300 */
[----:B------:R-:W-:Y:S05]  /*01d0*/  BRA.U !UP0, `(.L_x_72) ;  /* 0x0000000108387547 */ /* 0x000fea000b800000 */
[----:B------:R-:W-:-:S07]  /*01e0*/  MOV R17, R9 ;  /* 0x0000000900117202 */ /* 0x000fce0000000f00 */
.L_x_73:
[----:B------:R-:W0:Y:S01]  /*01f0*/  LDC.64 R10, c[0x0][0x3a0] ;  /* 0x0000e800ff0a7b82 */ /* 0x000e220000000a00 */
[----:B------:R-:W-:-:S04]  /*0200*/  IMAD.WIDE.U32 R12, R17, 0x4, R6 ;  /* 0x00000004110c7825 */ /* 0x000fc800078e0006 */
[C---:B------:R-:W-:Y:S02]  /*0210*/  IMAD.WIDE.U32 R14, R17.reuse, 0x4, R4 ;  /* 0x00000004110e7825 */ /* 0x040fe400078e0004 */
[----:B------:R-:W2:Y:S04]  /*0220*/  LDG.E.CONSTANT R13, desc[UR6][R12.64] ;  /* 0x000000060c0d7981 */ /* 0x000ea8000c1e9900 */
[----:B------:R-:W3:Y:S01]  /*0230*/  LDG.E.CONSTANT R14, desc[UR6][R14.64] ;  /* 0x000000060e0e7981 */ /* 0x000ee2000c1e9900 */
[----:B0-----:R-:W-:-:S06]  /*0240*/  IMAD.WIDE.U32 R10, R17, 0x4, R10 ;  /* 0x00000004110a7825 */ /* 0x001fcc00078e000a */
[----:B------:R-:W2:Y:S01]  /*0250*/  LDG.E.CONSTANT R10, desc[UR6][R10.64] ;  /* 0x000000060a0a7981 */ /* 0x000ea2000c1e9900 */
[----:B-1----:R-:W-:-:S05]  /*0260*/  IMAD.IADD R17, R0, 0x1, R17 ;  /* 0x0000000100117824 */ /* 0x002fca00078e0211 */
[----:B------:R-:W-:Y:S01]  /*0270*/  ISETP.GE.U32.AND P0, PT, R17, UR9, PT ;  /* 0x0000000911007c0c */ /* 0x000fe2000bf06070 */
[----:B--2---:R-:W-:-:S04]  /*0280*/  FMUL R16, R10, R13 ;  /* 0x0000000d0a107220 */ /* 0x004fc80000400000 */
[----:B---3--:R-:W-:-:S08]  /*0290*/  FFMA R3, R16, R14, R3 ;  /* 0x0000000e10037223 */ /* 0x008fd00000000003 */
[----:B------:R-:W-:Y:S05]  /*02a0*/  @!P0 BRA `(.L_x_73) ;  /* 0xfffffffc00d08947 */ /* 0x000fea000383ffff */
[----:B------:R-:W-:Y:S05]  /*02b0*/  BRA `(.L_x_70) ;  /* 0x0000000000c47947 */ /* 0x000fea0003800000 */
.L_x_72:
[----:B------:R-:W-:-:S07]  /*02c0*/  MOV R15, R9 ;  /* 0x00000009000f7202 */ /* 0x000fce0000000f00 */
.L_x_74:
[----:B------:R-:W-:-:S04]  /*02d0*/  IMAD.WIDE.U32 R10, R15, 0x4, R6 ;  /* 0x000000040f0a7825 */ /* 0x000fc800078e0006 */
[----:B------:R-:W-:Y:S02]  /*02e0*/  IMAD.WIDE.U32 R12, R15, 0x4, R4 ;  /* 0x000000040f0c7825 */ /* 0x000fe400078e0004 */
[----:B------:R-:W2:Y:S04]  /*02f0*/  LDG.E.CONSTANT R10, desc[UR6][R10.64] ;  /* 0x000000060a0a7981 */ /* 0x000ea8000c1e9900 */
[----:B------:R-:W2:Y:S01]  /*0300*/  LDG.E.CONSTANT R12, desc[UR6][R12.64] ;  /* 0x000000060c0c7981 */ /* 0x000ea2000c1e9900 */
[----:B-1----:R-:W-:-:S05]  /*0310*/  IMAD.IADD R15, R0, 0x1, R15 ;  /* 0x00000001000f7824 */ /* 0x002fca00078e020f */
[----:B------:R-:W-:Y:S01]  /*0320*/  ISETP.GE.U32.AND P0, PT, R15, UR9, PT ;  /* 0x000000090f007c0c */ /* 0x000fe2000bf06070 */
[----:B--2---:R-:W-:-:S12]  /*0330*/  FFMA R3, R10, R12, R3 ;  /* 0x0000000c0a037223 */ /* 0x004fd80000000003 */
[----:B------:R-:W-:Y:S05]  /*0340*/  @!P0 BRA `(.L_x_74) ;  /* 0xfffffffc00e08947 */ /* 0x000fea000383ffff */
[----:B------:R-:W-:Y:S05]  /*0350*/  BRA `(.L_x_70) ;  /* 0x00000000009c7947 */ /* 0x000fea0003800000 */
.L_x_71:
[----:B------:R-:W0:Y:S02]  /*0360*/  LDCU.64 UR4, c[0x0][0x3a0] ;  /* 0x00007400ff0477ac */ /* 0x000e240008000a00 */
[----:B0-----:R-:W-:-:S04]  /*0370*/  UISETP.NE.U32.AND UP0, UPT, UR4, URZ, UPT ;  /* 0x000000ff0400728c */ /* 0x001fc8000bf05070 */
[----:B------:R-:W-:-:S09]  /*0380*/  UISETP.NE.AND.EX UP0, UPT, UR5, URZ, UPT, UP0 ;  /* 0x000000ff0500728c */ /* 0x000fd2000bf05300 */
[----:B------:R-:W-:Y:S05]  /*0390*/  BRA.U !UP0, `(.L_x_75) ;  /* 0x0000000108507547 */ /* 0x000fea000b800000 */
[----:B------:R-:W0:Y:S01]  /*03a0*/  LDC.64 R10, c[0x0][0x3a0] ;  /* 0x0000e800ff0a7b82 */ /* 0x000e220000000a00 */
[----:B------:R-:W-:-:S07]  /*03b0*/  MOV R23, R9 ;  /* 0x0000000900177202 */ /* 0x000fce0000000f00 */
[----:B------:R-:W2:Y:S02]  /*03c0*/  LDC.64 R12, c[0x0][0x388] ;  /* 0x0000e200ff0c7b82 */ /* 0x000ea40000000a00 */
.L_x_76:
[----:B------:R-:W-:-:S04]  /*03d0*/  IMAD.WIDE.U32 R18, R23, 0x4, R6 ;  /* 0x0000000417127825 */ /* 0x000fc800078e0006 */
[C---:B------:R-:W-:Y:S02]  /*03e0*/  IMAD.WIDE.U32 R20, R23.reuse, 0x4, R4 ;  /* 0x0000000417147825 */ /* 0x040fe400078e0004 */
[----:B---3--:R-:W3:Y:S02]  /*03f0*/  LDG.E.CONSTANT R19, desc[UR6][R18.64] ;  /* 0x0000000612137981 */ /* 0x008ee4000c1e9900 */
[C---:B0-----:R-:W-:Y:S02]  /*0400*/  IMAD.WIDE.U32 R16, R23.reuse, 0x4, R10 ;  /* 0x0000000417107825 */ /* 0x041fe400078e000a */
[----:B------:R-:W3:Y:S04]  /*0410*/  LDG.E.CONSTANT R20, desc[UR6][R20.64] ;  /* 0x0000000614147981 */ /* 0x000ee8000c1e9900 */
[----:B------:R-:W4:Y:S01]  /*0420*/  LDG.E.CONSTANT R16, desc[UR6][R16.64] ;  /* 0x0000000610107981 */ /* 0x000f22000c1e9900 */
[----:B--2---:R-:W-:Y:S01]  /*0430*/  IMAD.WIDE.U32 R14, R23, 0x4, R12 ;  /* 0x00000004170e7825 */ /* 0x004fe200078e000c */
[----:B------:R-:W-:Y:S05]  /*0440*/  YIELD ;  /* 0x0000000000007946 */ /* 0x000fea0003800000 */
[----:B-1----:R-:W-:-:S05]  /*0450*/  IMAD.IADD R23, R0, 0x1, R23 ;  /* 0x0000000100177824 */ /* 0x002fca00078e0217 */
[----:B------:R-:W-:Y:S01]  /*0460*/  ISETP.GE.U32.AND P0, PT, R23, UR9, PT ;  /* 0x0000000917007c0c */ /* 0x000fe2000bf06070 */
[----:B---3--:R-:W-:-:S04]  /*0470*/  FMUL R25, R19, R20 ;  /* 0x0000001413197220 */ /* 0x008fc80000400000 */
[----:B-----5:R-:W-:Y:S01]  /*0480*/  FMUL R25, R8, R25 ;  /* 0x0000001908197220 */ /* 0x020fe20000400000 */
[----:B----4-:R-:W-:-:S04]  /*0490*/  FMUL R18, R16, R19 ;  /* 0x0000001310127220 */ /* 0x010fc80000400000 */
[----:B------:R3:W-:Y:S01]  /*04a0*/  REDG.E.ADD.F32.FTZ.RN.STRONG.GPU desc[UR6][R14.64], R25 ;  /* 0x000000190e0079a6 */ /* 0x0007e2000c12f306 */
[----:B------:R-:W-:Y:S02]  /*04b0*/  FFMA R3, R18, R20, R3 ;  /* 0x0000001412037223 */ /* 0x000fe40000000003 */
[----:B------:R-:W-:Y:S05]  /*04c0*/  @!P0 BRA `(.L_x_76) ;  /* 0xfffffffc00c08947 */ /* 0x000fea000383ffff */
[----:B------:R-:W-:Y:S05]  /*04d0*/  BRA `(.L_x_70) ;  /* 0x00000000003c7947 */ /* 0x000fea0003800000 */
.L_x_75:
[----:B------:R-:W0:Y:S01]  /*04e0*/  LDC.64 R10, c[0x0][0x388] ;  /* 0x0000e200ff0a7b82 */ /* 0x000e220000000a00 */
[----:B------:R-:W-:-:S07]  /*04f0*/  MOV R19, R9 ;  /* 0x0000000900137202 */ /* 0x000fce0000000f00 */
.L_x_77:
[----:B------:R-:W-:-:S04]  /*0500*/  IMAD.WIDE.U32 R12, R19, 0x4, R6 ;  /* 0x00000004130c7825 */ /* 0x000fc800078e0006 */
[C---:B------:R-:W-:Y:S02]  /*0510*/  IMAD.WIDE.U32 R14, R19.reuse, 0x4, R4 ;  /* 0x00000004130e7825 */ /* 0x040fe400078e0004 */
[----:B--2---:R-:W2:Y:S04]  /*0520*/  LDG.E.CONSTANT R12, desc[UR6][R12.64] ;  /* 0x000000060c0c7981 */ /* 0x004ea8000c1e9900 */
[----:B------:R-:W2:Y:S01]  /*0530*/  LDG.E.CONSTANT R15, desc[UR6][R14.64] ;  /* 0x000000060e0f7981 */ /* 0x000ea2000c1e9900 */
[----:B0-----:R-:W-:Y:S01]  /*0540*/  IMAD.WIDE.U32 R16, R19, 0x4, R10 ;  /* 0x0000000413107825 */ /* 0x001fe200078e000a */
[----:B------:R-:W-:Y:S05]  /*0550*/  YIELD ;  /* 0x0000000000007946 */ /* 0x000fea0003800000 */
[----:B-1----:R-:W-:-:S05]  /*0560*/  IMAD.IADD R19, R0, 0x1, R19 ;  /* 0x0000000100137824 */ /* 0x002fca00078e0213 */
[----:B------:R-:W-:Y:S01]  /*0570*/  ISETP.GE.U32.AND P0, PT, R19, UR9, PT ;  /* 0x0000000913007c0c */ /* 0x000fe2000bf06070 */
[----:B--2---:R-:W-:-:S04]  /*0580*/  FMUL R18, R12, R15 ;  /* 0x0000000f0c127220 */ /* 0x004fc80000400000 */
[----:B-----5:R-:W-:Y:S01]  /*0590*/  FMUL R21, R8, R18 ;  /* 0x0000001208157220 */ /* 0x020fe20000400000 */
[----:B------:R-:W-:-:S04]  /*05a0*/  FADD R3, R18, R3 ;  /* 0x0000000312037221 */ /* 0x000fc80000000000 */
[----:B------:R2:W-:Y:S03]  /*05b0*/  REDG.E.ADD.F32.FTZ.RN.STRONG.GPU desc[UR6][R16.64], R21 ;  /* 0x00000015100079a6 */ /* 0x0005e6000c12f306 */
[----:B------:R-:W-:Y:S05]  /*05c0*/  @!P0 BRA `(.L_x_77) ;  /* 0xfffffffc00cc8947 */ /* 0x000fea000383ffff */
.L_x_70:
[----:B------:R-:W-:Y:S05]  /*05d0*/  BSYNC B0 ;  /* 0x0000000000007941 */ /* 0x000fea0003800000 */
.L_x_69:
[----:B------:R-:W-:-:S03]  /*05e0*/  UMOV UR4, 0xffffffff ;  /* 0xffffffff00047882 */ /* 0x000fc60000000000 */
[----:B------:R-:W-:Y:S05]  /*05f0*/  BRA.DIV UR4, `(.L_x_78) ;  /* 0x0000000604c87947 */ /* 0x000fea000b800000 */
        /* <DEDUP_REMOVED lines=9> */
.L_x_91:
[----:B------:R-:W-:Y:S01]  /*0690*/  LOP3.LUT P0, R10, R9, 0x1f, RZ, 0xc0, !PT ;  /* 0x0000001f090a7812 */ /* 0x000fe2000780c0ff */
[----:B01----:R-:W-:Y:S01]  /*06a0*/  FADD R13, R13, R12 ;  /* 0x0000000c0d0d7221 */ /* 0x003fe20000000000 */
[----:B------:R-:W-:Y:S11]  /*06b0*/  WARPSYNC.ALL ;  /* 0x0000000000007948 */ /* 0x000ff60003800000 */
[----:B------:R-:W0:Y:S01]  /*06c0*/  @!P0 S2R R3, SR_CgaCtaId ;  /* 0x0000000000038919 */ /* 0x000e220000008800 */
[----:B------:R-:W-:-:S04]  /*06d0*/  @!P0 MOV R0, 0x400 ;  /* 0x0000040000008802 */ /* 0x000fc80000000f00 */
[----:B------:R-:W-:-:S04]  /*06e0*/  @!P0 IADD3 R0, PT, PT, R0, 0x4, RZ ;  /* 0x0000000400008810 */ /* 0x000fc80007ffe0ff */
[----:B0-----:R-:W-:-:S04]  /*06f0*/  @!P0 LEA R0, R3, R0, 0x18 ;  /* 0x0000000003008211 */ /* 0x001fc800078ec0ff */
[----:B------:R-:W-:-:S05]  /*0700*/  @!P0 LEA.HI R0, R9, R0, RZ, 0x1d ;  /* 0x0000000009008211 */ /* 0x000fca00078fe8ff */
[----:B------:R0:W-:Y:S01]  /*0710*/  @!P0 STS [R0], R13 ;  /* 0x0000000d00008388 */ /* 0x0001e20000000800 */
[----:B------:R-:W1:Y:S01]  /*0720*/  LDCU UR8, c[0x0][0x360] ;  /* 0x00006c00ff0877ac */ /* 0x000e620008000800 */
[----:B------:R-:W-:Y:S01]  /*0730*/  BAR.SYNC.DEFER_BLOCKING 0x0 ;  /* 0x0000000000007b1d */ /* 0x000fe20000010000 */
[----:B-1----:R-:W-:-:S06]  /*0740*/  USHF.R.U32.HI UR4, URZ, 0x5, UR8 ;  /* 0x00000005ff047899 */ /* 0x002fcc0008011608 */
[----:B------:R-:W-:-:S13]  /*0750*/  ISETP.GE.U32.AND P0, PT, R9, UR4, PT ;  /* 0x0000000409007c0c */ /* 0x000fda000bf06070 */
[----:B------:R-:W1:Y:S01]  /*0760*/  @!P0 S2R R3, SR_CgaCtaId ;  /* 0x0000000000038919 */ /* 0x000e620000008800 */
[----:B0-----:R-:W-:-:S05]  /*0770*/  @!P0 MOV R0, 0x400 ;  /* 0x0000040000008802 */ /* 0x001fca0000000f00 */
[----:B------:R-:W-:-:S05]  /*0780*/  @!P0 VIADD R0, R0, 0x4 ;  /* 0x0000000400008836 */ /* 0x000fca0000000000 */
[----:B-1----:R-:W-:Y:S01]  /*0790*/  @!P0 LEA R3, R3, R0, 0x18 ;  /* 0x0000000003038211 */ /* 0x002fe200078ec0ff */
[----:B------:R-:W-:-:S04]  /*07a0*/  HFMA2 R0, -RZ, RZ, 0, 0 ;  /* 0x00000000ff007431 */ /* 0x000fc800000001ff */
[----:B------:R-:W-:-:S05]  /*07b0*/  @!P0 IMAD R3, R10, 0x4, R3 ;  /* 0x000000040a038824 */ /* 0x000fca00078e0203 */
[----:B------:R0:W1:Y:S01]  /*07c0*/  @!P0 LDS R0, [R3] ;  /* 0x0000000003008984 */ /* 0x0000620000000800 */
[----:B------:R-:W-:-:S13]  /*07d0*/  ISETP.GT.U32.AND P0, PT, R9, 0x1f, PT ;  /* 0x0000001f0900780c */ /* 0x000fda0003f04070 */
        /* <DEDUP_REMOVED lines=12> */
.L_x_97:
[----:B------:R-:W-:Y:S01]  /*08a0*/  ISETP.NE.AND P0, PT, R9, RZ, PT ;  /* 0x000000ff0900720c */ /* 0x000fe20003f05270 */
[----:B-1----:R-:W-:-:S12]  /*08b0*/  FADD R3, R12, R13 ;  /* 0x0000000d0c037221 */ /* 0x002fd80000000000 */
[----:B------:R-:W-:Y:S05]  /*08c0*/  @P0 BRA `(.L_x_79) ;  /* 0x0000000000500947 */ /* 0x000fea0003800000 */
[----:B------:R-:W-:Y:S01]  /*08d0*/  I2FP.F32.U32 R13, UR9 ;  /* 0x00000009000d7c45 */ /* 0x000fe20008201000 */
[C---:B-----5:R-:W-:Y:S01]  /*08e0*/  FMUL R3, R8.reuse, R3 ;  /* 0x0000000308037220 */ /* 0x060fe20000400000 */
[----:B------:R-:W-:Y:S02]  /*08f0*/  BSSY.RECONVERGENT B0, `(.L_x_81) ;  /* 0x000000d000007945 */ /* 0x000fe40003800200 */
[----:B------:R-:W1:Y:S01]  /*0900*/  MUFU.RCP R10, R13 ;  /* 0x0000000d000a7308 */ /* 0x000e620000001000 */
[----:B------:R-:W-:-:S07]  /*0910*/  FMUL R0, R8, R3 ;  /* 0x0000000308007220 */ /* 0x000fce0000400000 */
[----:B------:R-:W4:Y:S01]  /*0920*/  FCHK P0, R0, R13 ;  /* 0x0000000d00007302 */ /* 0x000f220000000000 */
[----:B-1----:R-:W-:-:S04]  /*0930*/  FFMA R11, -R13, R10, 1 ;  /* 0x3f8000000d0b7423 */ /* 0x002fc8000000010a */
[----:B------:R-:W-:-:S04]  /*0940*/  FFMA R11, R10, R11, R10 ;  /* 0x0000000b0a0b7223 */ /* 0x000fc8000000000a */
[----:B------:R-:W-:-:S04]  /*0950*/  FFMA R10, R0, R11, RZ ;  /* 0x0000000b000a7223 */ /* 0x000fc800000000ff */
[----:B------:R-:W-:-:S04]  /*0960*/  FFMA R3, -R13, R10, R0 ;  /* 0x0000000a0d037223 */ /* 0x000fc80000000100 */
[----:B------:R-:W-:Y:S01]  /*0970*/  FFMA R3, R11, R3, R10 ;  /* 0x000000030b037223 */ /* 0x000fe2000000000a */
[----:B----4-:R-:W-:Y:S06]  /*0980*/  @!P0 BRA `(.L_x_82) ;  /* 0x00000000000c8947 */ /* 0x010fec0003800000 */
[----:B------:R-:W-:-:S07]  /*0990*/  MOV R10, 0x9b0 ;  /* 0x000009b0000a7802 */ /* 0x000fce0000000f00 */
[----:B0-23--:R-:W-:Y:S05]  /*09a0*/  CALL.REL.NOINC `($__internal_2_$__cuda_sm3x_div_rn_noftz_f32_slowpath) ;  /* 0x00000008000c7944 */ /* 0x00dfea0003c00000 */
[----:B------:R-:W-:-:S07]  /*09b0*/  MOV R3, R0 ;  /* 0x0000000000037202 */ /* 0x000fce0000000f00 */
.L_x_82:
[----:B------:R-:W-:Y:S05]  /*09c0*/  BSYNC.RECONVERGENT B0 ;  /* 0x0000000000007941 */ /* 0x000fea0003800200 */
.L_x_81:
[----:B------:R-:W1:Y:S01]  /*09d0*/  S2UR UR5, SR_CgaCtaId ;  /* 0x00000000000579c3 */ /* 0x000e620000008800 */
[----:B------:R-:W-:Y:S02]  /*09e0*/  UMOV UR4, 0x400 ;  /* 0x0000040000047882 */ /* 0x000fe40000000000 */
[----:B-1----:R-:W-:-:S09]  /*09f0*/  ULEA UR4, UR5, UR4, 0x18 ;  /* 0x0000000405047291 */ /* 0x002fd2000f8ec0ff */
[----:B------:R4:W-:Y:S03]  /*0a00*/  STS [UR4], R3 ;  /* 0x00000003ff007988 */ /* 0x0009e60008000804 */
.L_x_79:
[----:B-1----:R-:W1:Y:S01]  /*0a10*/  LDC R0, c[0x0][0x3b4] ;  /* 0x0000ed00ff007b82 */ /* 0x002e620000000800 */
[----:B------:R-:W-:Y:S05]  /*0a20*/  WARPSYNC.ALL ;  /* 0x0000000000007948 */ /* 0x000fea0003800000 */
[----:B-1----:R-:W-:Y:S02]  /*0a30*/  ISETP.GE.U32.AND P0, PT, R9, R0, PT ;  /* 0x000000000900720c */ /* 0x002fe40003f06070 */
[----:B------:R-:W1:Y:S08]  /*0a40*/  S2UR UR5, SR_CgaCtaId ;  /* 0x00000000000579c3 */ /* 0x000e700000008800 */
[----:B------:R-:W-:Y:S06]  /*0a50*/  BAR.SYNC.DEFER_BLOCKING 0x0 ;  /* 0x0000000000007b1d */ /* 0x000fec0000010000 */
[----:B------:R-:W-:-:S02]  /*0a60*/  UMOV UR4, 0x400 ;  /* 0x0000040000047882 */ /* 0x000fc40000000000 */
[----:B-1----:R-:W-:Y:S01]  /*0a70*/  ULEA UR4, UR5, UR4, 0x18 ;  /* 0x0000000405047291 */ /* 0x002fe2000f8ec0ff */
[----:B------:R-:W-:Y:S11]  /*0a80*/  @P0 EXIT ;  /* 0x000000000000094d */ /* 0x000ff60003800000 */
[----:B------:R-:W1:Y:S01]  /*0a90*/  LDCU.64 UR10, c[0x0][0x3a0] ;  /* 0x00007400ff0a77ac */ /* 0x000e620008000a00 */
[----:B------:R-:W0:Y:S01]  /*0aa0*/  LDC.64 R10, c[0x0][0x3a0] ;  /* 0x0000e800ff0a7b82 */ /* 0x000e220000000a00 */
[----:B----4-:R-:W4:Y:S01]  /*0ab0*/  LDS R3, [UR4] ;  /* 0x00000004ff037984 */ /* 0x010f220008000800 */
[----:B------:R-:W0:Y:S01]  /*0ac0*/  LDCU.64 UR4, c[0x0][0x380] ;  /* 0x00007000ff0477ac */ /* 0x000e220008000a00 */
[----:B------:R-:W0:Y:S01]  /*0ad0*/  LDCU.64 UR12, c[0x0][0x380] ;  /* 0x00007000ff0c77ac */ /* 0x000e220008000a00 */
[----:B-1----:R-:W-:-:S04]  /*0ae0*/  UISETP.NE.U32.AND UP0, UPT, UR10, URZ, UPT ;  /* 0x000000ff0a00728c */ /* 0x002fc8000bf05070 */
[----:B------:R-:W-:-:S09]  /*0af0*/  UISETP.NE.AND.EX UP0, UPT, UR11, URZ, UPT, UP0 ;  /* 0x000000ff0b00728c */ /* 0x000fd2000bf05300 */
[----:B------:R-:W-:Y:S05]  /*0b00*/  BRA.U !UP0, `(.L_x_83) ;  /* 0x0000000108487547 */ /* 0x000fea000b800000 */
.L_x_84:
[----:B------:R-:W-:-:S04]  /*0b10*/  IMAD.WIDE.U32 R18, R9, 0x4, R4 ;  /* 0x0000000409127825 */ /* 0x000fc800078e0004 */
[C---:B0--3--:R-:W-:Y:S02]  /*0b20*/  IMAD.WIDE.U32 R14, R9.reuse, 0x4, R10 ;  /* 0x00000004090e7825 */ /* 0x049fe400078e000a */
[----:B------:R-:W4:Y:S02]  /*0b30*/  LDG.E.CONSTANT R18, desc[UR6][R18.64] ;  /* 0x0000000612127981 */ /* 0x000f24000c1e9900 */
[----:B--2---:R-:W-:Y:S02]  /*0b40*/  IMAD.WIDE.U32 R16, R9, 0x4, R6 ;  /* 0x0000000409107825 */ /* 0x004fe400078e0006 */
[----:B------:R-:W2:Y:S04]  /*0b50*/  LDG.E.CONSTANT R14, desc[UR6][R14.64] ;  /* 0x000000060e0e7981 */ /* 0x000ea8000c1e9900 */
[----:B------:R-:W2:Y:S01]  /*0b60*/  LDG.E.CONSTANT R17, desc[UR6][R16.64] ;  /* 0x0000000610117981 */ /* 0x000ea2000c1e9900 */
[----:B------:R-:W-:-:S05]  /*0b70*/  IADD3 R20, P0, PT, R2, R9, RZ ;  /* 0x0000000902147210 */ /* 0x000fca0007f1e0ff */
[----:B------:R-:W-:Y:S01]  /*0b80*/  IMAD.X R23, RZ, RZ, RZ, P0 ;  /* 0x000000ffff177224 */ /* 0x000fe200000e06ff */
[----:B------:R-:W-:Y:S02]  /*0b90*/  LEA R12, P0, R20, UR4, 0x2 ;  /* 0x00000004140c7c11 */ /* 0x000fe4000f8010ff */
[----:B------:R-:W-:Y:S01]  /*0ba0*/  IADD3 R9, PT, PT, R9, UR8, RZ ;  /* 0x0000000809097c10 */ /* 0x000fe2000fffe0ff */
[----:B----4-:R-:W-:-:S04]  /*0bb0*/  FMUL R13, R3, R18 ;  /* 0x00000012030d7220 */ /* 0x010fc80000400000 */
[----:B--2---:R-:W-:Y:S01]  /*0bc0*/  FFMA R21, R14, R17, -R13 ;  /* 0x000000110e157223 */ /* 0x004fe2000000080d */
[----:B------:R-:W-:-:S03]  /*0bd0*/  LEA.HI.X R13, R20, UR5, R23, 0x2, P0 ;  /* 0x00000005140d7c11 */ /* 0x000fc600080f1417 */
[----:B-----5:R-:W-:-:S05]  /*0be0*/  FMUL R21, R8, R21 ;  /* 0x0000001508157220 */ /* 0x020fca0000400000 */
[----:B------:R1:W-:Y:S01]  /*0bf0*/  STG.E desc[UR6][R12.64], R21 ;  /* 0x000000150c007986 */ /* 0x0003e2000c101906 */
[----:B------:R-:W-:-:S13]  /*0c00*/  ISETP.GE.U32.AND P0, PT, R9, R0, PT ;  /* 0x000000000900720c */ /* 0x000fda0003f06070 */
[----:B-1----:R-:W-:Y:S05]  /*0c10*/  @!P0 BRA `(.L_x_84) ;  /* 0xfffffffc00bc8947 */ /* 0x002fea000383ffff */
[----:B------:R-:W-:Y:S05]  /*0c20*/  EXIT ;  /* 0x000000000000794d */ /* 0x000fea0003800000 */
.L_x_83:
[----:B0-----:R-:W-:-:S04]  /*0c30*/  IMAD.WIDE.U32 R10, R9, 0x4, R6 ;  /* 0x00000004090a7825 */ /* 0x001fc800078e0006 */
[C---:B------:R-:W-:Y:S02]  /*0c40*/  IMAD.WIDE.U32 R12, R9.reuse, 0x4, R4 ;  /* 0x00000004090c7825 */ /* 0x040fe400078e0004 */
[----:B------:R-:W4:Y:S04]  /*0c50*/  LDG.E.CONSTANT R10, desc[UR6][R10.64] ;  /* 0x000000060a0a7981 */ /* 0x000f28000c1e9900 */
[----:B------:R-:W4:Y:S01]  /*0c60*/  LDG.E.CONSTANT R12, desc[UR6][R12.64] ;  /* 0x000000060c0c7981 */ /* 0x000f22000c1e9900 */
[----:B-1-3--:R-:W-:Y:S02]  /*0c70*/  IADD3 R15, P0, PT, R2, R9, RZ ;  /* 0x00000009020f7210 */ /* 0x00afe40007f1e0ff */
[----:B------:R-:W-:-:S03]  /*0c80*/  IADD3 R9, PT, PT, R9, UR8, RZ ;  /* 0x0000000809097c10 */ /* 0x000fc6000fffe0ff */
[----:B--2---:R-:W-:Y:S01]  /*0c90*/  IMAD.X R16, RZ, RZ, RZ, P0 ;  /* 0x000000ffff107224 */ /* 0x004fe200000e06ff */
[----:B------:R-:W-:-:S04]  /*0ca0*/  LEA R14, P0, R15, UR12, 0x2 ;  /* 0x0000000c0f0e7c11 */ /* 0x000fc8000f8010ff */
[----:B------:R-:W-:Y:S02]  /*0cb0*/  LEA.HI.X R15, R15, UR13, R16, 0x2, P0 ;  /* 0x0000000d0f0f7c11 */ /* 0x000fe400080f1410 */
[----:B------:R-:W-:Y:S01]  /*0cc0*/  ISETP.GE.U32.AND P0, PT, R9, R0, PT ;  /* 0x000000000900720c */ /* 0x000fe20003f06070 */
[----:B----4-:R-:W-:-:S04]  /*0cd0*/  FFMA R17, -R3, R12, R10 ;  /* 0x0000000c03117223 */ /* 0x010fc8000000010a */
[----:B-----5:R-:W-:-:S05]  /*0ce0*/  FMUL R17, R8, R17 ;  /* 0x0000001108117220 */ /* 0x020fca0000400000 */
[----:B------:R1:W-:Y:S03]  /*0cf0*/  STG.E desc[UR6][R14.64], R17 ;  /* 0x000000110e007986 */ /* 0x0003e6000c101906 */
[----:B------:R-:W-:Y:S05]  /*0d00*/  @!P0 BRA `(.L_x_83) ;  /* 0xfffffffc00c88947 */ /* 0x000fea000383ffff */
[----:B------:R-:W-:Y:S05]  /*0d10*/  EXIT ;  /* 0x000000000000794d */ /* 0x000fea0003800000 */
.L_x_78:
[----:B--2---:R-:W-:Y:S01]  /*0d20*/  HFMA2 R17, -RZ, RZ, 0, 9.5367431640625e-07 ;  /* 0x00000010ff117431 */ /* 0x004fe200000001ff */
[----:B------:R-:W-:Y:S01]  /*0d30*/  BSSY B0, `(.L_x_85) ;  /* 0x0000007000007945 */ /* 0x000fe20003800000 */
[----:B------:R-:W-:Y:S01]  /*0d40*/  IMAD.MOV.U32 R0, RZ, RZ, R3 ;  /* 0x000000ffff007224 */ /* 0x000fe200078e0003 */
[----:B---3--:R-:W-:Y:S01]  /*0d50*/  MOV R14, 0xffffffff ;  /* 0xffffffff000e7802 */ /* 0x008fe20000000f00 */
[----:B------:R-:W-:-:S07]  /*0d60*/  IMAD.MOV.U32 R19, RZ, RZ, 0x1f ;  /* 0x0000001fff137424 */ /* 0x000fce00078e00ff */
[----:B-----5:R-:W-:Y:S05]  /*0d70*/  WARPSYNC.COLLECTIVE R14, `(.L_x_86) ;  /* 0x000000000e087348 */ /* 0x020fea0003c00000 */
[----:B------:R0:W1:Y:S02]  /*0d80*/  SHFL.DOWN P0, R15, R0, R17, R19 ;  /* 0x08000011000f7389 */ /* 0x0000640000000013 */
[----:B01---5:R-:W-:Y:S05]  /*0d90*/  ENDCOLLECTIVE ;  /* 0x000000000000791b */ /* 0x023fea0003800000 */
.L_x_86:
[----:B------:R-:W-:Y:S05]  /*0da0*/  BSYNC B0 ;  /* 0x0000000000007941 */ /* 0x000fea0003800000 */
.L_x_85:
[----:B------:R-:W-:Y:S02]  /*0db0*/  IMAD.MOV.U32 R0, RZ, RZ, R15 ;  /* 0x000000ffff007224 */ /* 0x000fe400078e000f */
[----:B------:R-:W-:Y:S02]  /*0dc0*/  HFMA2 R17, -RZ, RZ, 0, 4.76837158203125e-07 ;  /* 0x00000008ff117431 */ /* 0x000fe400000001ff */
[----:B------:R-:W-:Y:S01]  /*0dd0*/  IMAD.MOV.U32 R19, RZ, RZ, 0x1f ;  /* 0x0000001fff137424 */ /* 0x000fe200078e00ff */
[----:B------:R-:W-:Y:S01]  /*0de0*/  MOV R14, 0xffffffff ;  /* 0xffffffff000e7802 */ /* 0x000fe20000000f00 */
[----:B------:R-:W-:-:S07]  /*0df0*/  FADD R0, R0, R3 ;  /* 0x0000000300007221 */ /* 0x000fce0000000000 */
[----:B------:R-:W-:Y:S05]  /*0e00*/  WARPSYNC.COLLECTIVE R14, `(.L_x_87) ;  /* 0x000000000e087348 */ /* 0x000fea0003c00000 */
[----:B------:R0:W1:Y:S02]  /*0e10*/  SHFL.DOWN P0, R15, R0, R17, R19 ;  /* 0x08000011000f7389 */ /* 0x0000640000000013 */
[----:B01----:R-:W-:Y:S05]  /*0e20*/  ENDCOLLECTIVE ;  /* 0x000000000000791b */ /* 0x003fea0003800000 */
.L_x_87:
[----:B------:R-:W-:Y:S02]  /*0e30*/  IMAD.MOV.U32 R17, RZ, RZ, 0x4 ;  /* 0x00000004ff117424 */ /* 0x000fe400078e00ff */
[----:B------:R-:W-:-:S04]  /*0e40*/  IMAD.MOV.U32 R11, RZ, RZ, R15 ;  /* 0x000000ffff0b7224 */ /* 0x000fc800078e000f */
[----:B------:R-:W-:-:S05]  /*0e50*/  FADD R11, R0, R11 ;  /* 0x0000000b000b7221 */ /* 0x000fca0000000000 */
[----:B------:R-:W-:-:S07]  /*0e60*/  MOV R0, R11 ;  /* 0x0000000b00007202 */ /* 0x000fce0000000f00 */
[----:B------:R-:W-:Y:S05]  /*0e70*/  WARPSYNC.COLLECTIVE R14, `(.L_x_88) ;  /* 0x000000000e087348 */ /* 0x000fea0003c00000 */
[----:B------:R0:W1:Y:S02]  /*0e80*/  SHFL.DOWN P0, R15, R0, R17, R19 ;  /* 0x08000011000f7389 */ /* 0x0000640000000013 */
[----:B01----:R-:W-:Y:S05]  /*0e90*/  ENDCOLLECTIVE ;  /* 0x000000000000791b */ /* 0x003fea0003800000 */
.L_x_88:
[----:B------:R-:W-:Y:S01]  /*0ea0*/  HFMA2 R17, -RZ, RZ, 0, 1.1920928955078125e-07 ;  /* 0x00000002ff117431 */ /* 0x000fe200000001ff */
[----:B------:R-:W-:-:S05]  /*0eb0*/  MOV R10, R15 ;  /* 0x0000000f000a7202 */ /* 0x000fca0000000f00 */
[----:B------:R-:W-:-:S04]  /*0ec0*/  FADD R10, R11, R10 ;  /* 0x0000000a0b0a7221 */ /* 0x000fc80000000000 */
[----:B------:R-:W-:-:S07]  /*0ed0*/  IMAD.MOV.U32 R0, RZ, RZ, R10 ;  /* 0x000000ffff007224 */ /* 0x000fce00078e000a */
[----:B------:R-:W-:Y:S05]  /*0ee0*/  WARPSYNC.COLLECTIVE R14, `(.L_x_89) ;  /* 0x000000000e087348 */ /* 0x000fea0003c00000 */
[----:B------:R0:W1:Y:S02]  /*0ef0*/  SHFL.DOWN P0, R15, R0, R17, R19 ;  /* 0x08000011000f7389 */ /* 0x0000640000000013 */
[----:B01----:R-:W-:Y:S05]  /*0f00*/  ENDCOLLECTIVE ;  /* 0x000000000000791b */ /* 0x003fea0003800000 */
.L_x_89:
[----:B------:R-:W-:Y:S02]  /*0f10*/  IMAD.MOV.U32 R17, RZ, RZ, 0x1 ;  /* 0x00000001ff117424 */ /* 0x000fe400078e00ff */
[----:B------:R-:W-:-:S04]  /*0f20*/  IMAD.MOV.U32 R13, RZ, RZ, R15 ;  /* 0x000000ffff0d7224 */ /* 0x000fc800078e000f */
[----:B------:R-:W-:-:S05]  /*0f30*/  FADD R13, R10, R13 ;  /* 0x0000000d0a0d7221 */ /* 0x000fca0000000000 */
[----:B------:R-:W-:-:S07]  /*0f40*/  MOV R0, R13 ;  /* 0x0000000d00007202 */ /* 0x000fce0000000f00 */
[----:B------:R-:W-:Y:S05]  /*0f50*/  WARPSYNC.COLLECTIVE R14, `(.L_x_90) ;  /* 0x000000000e087348 */ /* 0x000fea0003c00000 */
[----:B------:R0:W1:Y:S02]  /*0f60*/  SHFL.DOWN P0, R15, R0, R17, R19 ;  /* 0x08000011000f7389 */ /* 0x0000640000000013 */
[----:B01----:R-:W-:Y:S05]  /*0f70*/  ENDCOLLECTIVE ;  /* 0x000000000000791b */ /* 0x003fea0003800000 */
.L_x_90:
[----:B------:R-:W-:Y:S01]  /*0f80*/  MOV R12, R15 ;  /* 0x0000000f000c7202 */ /* 0x000fe20000000f00 */
[----:B------:R-:W-:Y:S06]  /*0f90*/  BRA `(.L_x_91) ;  /* 0xfffffff400bc7947 */ /* 0x000fec000383ffff */
.L_x_80:
[----:B------:R-:W-:Y:S02]  /*0fa0*/  HFMA2 R19, -RZ, RZ, 0, 1.847743988037109375e-06 ;  /* 0x0000001fff137431 */ /* 0x000fe400000001ff */
[----:B--2---:R-:W-:Y:S02]  /*0fb0*/  IMAD.MOV.U32 R17, RZ, RZ, 0x10 ;  /* 0x00000010ff117424 */ /* 0x004fe400078e00ff */
[----:B---3--:R-:W-:-:S07]  /*0fc0*/  IMAD.MOV.U32 R14, RZ, RZ, -0x1 ;  /* 0xffffffffff0e7424 */ /* 0x008fce00078e00ff */
[----:B-1---5:R-:W-:Y:S05]  /*0fd0*/  WARPSYNC.COLLECTIVE R14, `(.L_x_92) ;  /* 0x000000000e087348 */ /* 0x022fea0003c00000 */
[----:B-1----:R0:W1:Y:S02]  /*0fe0*/  SHFL.DOWN P0, R15, R0, R17, R19 ;  /* 0x08000011000f7389 */ /* 0x0020640000000013 */
[----:B01---5:R-:W-:Y:S05]  /*0ff0*/  ENDCOLLECTIVE ;  /* 0x000000000000791b */ /* 0x023fea0003800000 */
.L_x_92:
[----:B------:R-:W-:Y:S01]  /*1000*/  HFMA2 R17, -RZ, RZ, 0, 4.76837158203125e-07 ;  /* 0x00000008ff117431 */ /* 0x000fe200000001ff */
[----:B------:R-:W-:-:S05]  /*1010*/  MOV R3, R15 ;  /* 0x0000000f00037202 */ /* 0x000fca0000000f00 */
[----:B------:R-:W-:-:S04]  /*1020*/  FADD R3, R3, R0 ;  /* 0x0000000003037221 */ /* 0x000fc80000000000 */
[----:B------:R-:W-:-:S07]  /*1030*/  IMAD.MOV.U32 R0, RZ, RZ, R3 ;  /* 0x000000ffff007224 */ /* 0x000fce00078e0003 */
[----:B------:R-:W-:Y:S05]  /*1040*/  WARPSYNC.COLLECTIVE R14, `(.L_x_93) ;  /* 0x000000000e087348 */ /* 0x000fea0003c00000 */
[----:B------:R0:W1:Y:S02]  /*1050*/  SHFL.DOWN P0, R15, R0, R17, R19 ;  /* 0x08000011000f7389 */ /* 0x0000640000000013 */
[----:B01----:R-:W-:Y:S05]  /*1060*/  ENDCOLLECTIVE ;  /* 0x000000000000791b */ /* 0x003fea0003800000 */
.L_x_93:
[----:B------:R-:W-:Y:S02]  /*1070*/  IMAD.MOV.U32 R17, RZ, RZ, 0x4 ;  /* 0x00000004ff117424 */ /* 0x000fe400078e00ff */
[----:B------:R-:W-:-:S04]  /*1080*/  IMAD.MOV.U32 R10, RZ, RZ, R15 ;  /* 0x000000ffff0a7224 */ /* 0x000fc800078e000f */
[----:B------:R-:W-:-:S05]  /*1090*/  FADD R10, R3, R10 ;  /* 0x0000000a030a7221 */ /* 0x000fca0000000000 */
[----:B------:R-:W-:-:S07]  /*10a0*/  MOV R0, R10 ;  /* 0x0000000a00007202 */ /* 0x000fce0000000f00 */
[----:B------:R-:W-:Y:S05]  /*10b0*/  WARPSYNC.COLLECTIVE R14, `(.L_x_94) ;  /* 0x000000000e087348 */ /* 0x000fea0003c00000 */
[----:B------:R0:W1:Y:S02]  /*10c0*/  SHFL.DOWN P0, R15, R0, R17, R19 ;  /* 0x08000011000f7389 */ /* 0x0000640000000013 */
[----:B01----:R-:W-:Y:S05]  /*10d0*/  ENDCOLLECTIVE ;  /* 0x000000000000791b */ /* 0x003fea0003800000 */
.L_x_94:
[----:B------:R-:W-:Y:S01]  /*10e0*/  HFMA2 R17, -RZ, RZ, 0, 1.1920928955078125e-07 ;  /* 0x00000002ff117431 */ /* 0x000fe200000001ff */
[----:B------:R-:W-:-:S05]  /*10f0*/  MOV R11, R15 ;  /* 0x0000000f000b7202 */ /* 0x000fca0000000f00 */
[----:B------:R-:W-:-:S04]  /*1100*/  FADD R11, R10, R11 ;  /* 0x0000000b0a0b7221 */ /* 0x000fc80000000000 */
[----:B------:R-:W-:-:S07]  /*1110*/  IMAD.MOV.U32 R0, RZ, RZ, R11 ;  /* 0x000000ffff007224 */ /* 0x000fce00078e000b */
[----:B------:R-:W-:Y:S05]  /*1120*/  WARPSYNC.COLLECTIVE R14, `(.L_x_95) ;  /* 0x000000000e087348 */ /* 0x000fea0003c00000 */
[----:B------:R0:W1:Y:S02]  /*1130*/  SHFL.DOWN P0, R15, R0, R17, R19 ;  /* 0x08000011000f7389 */ /* 0x0000640000000013 */
[----:B01----:R-:W-:Y:S05]  /*1140*/  ENDCOLLECTIVE ;  /* 0x000000000000791b */ /* 0x003fea0003800000 */
.L_x_95:
[----:B------:R-:W-:Y:S02]  /*1150*/  IMAD.MOV.U32 R17, RZ, RZ, 0x1 ;  /* 0x00000001ff117424 */ /* 0x000fe400078e00ff */
[----:B------:R-:W-:-:S04]  /*1160*/  IMAD.MOV.U32 R12, RZ, RZ, R15 ;  /* 0x000000ffff0c7224 */ /* 0x000fc800078e000f */
[----:B------:R-:W-:-:S05]  /*1170*/  FADD R12, R11, R12 ;  /* 0x0000000c0b0c7221 */ /* 0x000fca0000000000 */
[----:B------:R-:W-:-:S07]  /*1180*/  MOV R0, R12 ;  /* 0x0000000c00007202 */ /* 0x000fce0000000f00 */
[----:B------:R-:W-:Y:S05]  /*1190*/  WARPSYNC.COLLECTIVE R14, `(.L_x_96) ;  /* 0x000000000e087348 */ /* 0x000fea0003c00000 */
[----:B------:R0:W1:Y:S02]  /*11a0*/  SHFL.DOWN P0, R15, R0, R17, R19 ;  /* 0x08000011000f7389 */ /* 0x0000640000000013 */
[----:B01----:R-:W-:Y:S05]  /*11b0*/  ENDCOLLECTIVE ;  /* 0x000000000000791b */ /* 0x003fea0003800000 */
.L_x_96:
[----:B------:R-:W-:Y:S01]  /*11c0*/  MOV R13, R15 ;  /* 0x0000000f000d7202 */ /* 0x000fe20000000f00 */
[----:B------:R-:W-:Y:S06]  /*11d0*/  BRA `(.L_x_97) ;  /* 0xfffffff400b07947 */ /* 0x000fec000383ffff */
        .weak           $__internal_2_$__cuda_sm3x_div_rn_noftz_f32_slowpath
        .type           $__internal_2_$__cuda_sm3x_div_rn_noftz_f32_slowpath,@function
        .size           $__internal_2_$__cuda_sm3x_div_rn_noftz_f32_slowpath,(.L_x_193 - $__internal_2_$__cuda_sm3x_div_rn_noftz_f32_slowpath)
$__internal_2_$__cuda_sm3x_div_rn_noftz_f32_slowpath:
[----:B------:R-:W-:Y:S01]  /*11e0*/  SHF.R.U32.HI R12, RZ, 0x17, R13 ;  /* 0x00000017ff0c7819 */ /* 0x000fe2000001160d */
[----:B------:R-:W-:Y:S01]  /*11f0*/  BSSY.RECONVERGENT B1, `(.L_x_98) ;  /* 0x0000064000017945 */ /* 0x000fe20003800200 */
[--C-:B------:R-:W-:Y:S01]  /*1200*/  SHF.R.U32.HI R3, RZ, 0x17, R0.reuse ;  /* 0x00000017ff037819 */ /* 0x100fe20000011600 */
[----:B------:R-:W-:Y:S01]  /*1210*/  IMAD.MOV.U32 R14, RZ, RZ, R0 ;  /* 0x000000ffff0e7224 */ /* 0x000fe200078e0000 */
[----:B------:R-:W-:Y:S02]  /*1220*/  LOP3.LUT R12, R12, 0xff, RZ, 0xc0, !PT ;  /* 0x000000ff0c0c7812 */ /* 0x000fe400078ec0ff */
[----:B------:R-:W-:-:S03]  /*1230*/  LOP3.LUT R16, R3, 0xff, RZ, 0xc0, !PT ;  /* 0x000000ff03107812 */ /* 0x000fc600078ec0ff */
[----:B------:R-:W-:Y:S01]  /*1240*/  VIADD R15, R12, 0xffffffff ;  /* 0xffffffff0c0f7836 */ /* 0x000fe20000000000 */
[----:B------:R-:W-:-:S04]  /*1250*/  IADD3 R17, PT, PT, R16, -0x1, RZ ;  /* 0xffffffff10117810 */ /* 0x000fc80007ffe0ff */
[----:B------:R-:W-:-:S04]  /*1260*/  ISETP.GT.U32.AND P0, PT, R15, 0xfd, PT ;  /* 0x000000fd0f00780c */ /* 0x000fc80003f04070 */
[----:B------:R-:W-:-:S13]  /*1270*/  ISETP.GT.U32.OR P0, PT, R17, 0xfd, P0 ;  /* 0x000000fd1100780c */ /* 0x000fda0000704470 */
[----:B------:R-:W-:Y:S01]  /*1280*/  @!P0 MOV R11, RZ ;  /* 0x000000ff000b8202 */ /* 0x000fe20000000f00 */
[----:B------:R-:W-:Y:S06]  /*1290*/  @!P0 BRA `(.L_x_99) ;  /* 0x0000000000608947 */ /* 0x000fec0003800000 */
[----:B------:R-:W-:Y:S01]  /*12a0*/  FSETP.GTU.FTZ.AND P0, PT, |R0|, +INF , PT ;  /* 0x7f8000000000780b */ /* 0x000fe20003f1c200 */
[----:B------:R-:W-:Y:S01]  /*12b0*/  IMAD.MOV.U32 R3, RZ, RZ, R13 ;  /* 0x000000ffff037224 */ /* 0x000fe200078e000d */
        /* <DEDUP_REMOVED lines=22> */
.L_x_99:
[----:B------:R-:W-:Y:S01]  /*1420*/  LEA R0, R12, 0xc0800000, 0x17 ;  /* 0xc08000000c007811 */ /* 0x000fe200078eb8ff */
[----:B------:R-:W-:Y:S01]  /*1430*/  BSSY.RECONVERGENT B2, `(.L_x_104) ;  /* 0x0000036000027945 */ /* 0x000fe20003800200 */
[----:B------:R-:W-:-:S03]  /*1440*/  IADD3 R3, PT, PT, R16, -0x7f, RZ ;  /* 0xffffff8110037810 */ /* 0x000fc60007ffe0ff */
[----:B------:R-:W-:Y:S01]  /*1450*/  IMAD.IADD R13, R13, 0x1, -R0 ;  /* 0x000000010d0d7824 */ /* 0x000fe200078e0a00 */
[C---:B------:R-:W-:Y:S01]  /*1460*/  IADD3 R12, PT, PT, R3.reuse, 0x7f, -R12 ;  /* 0x0000007f030c7810 */ /* 0x040fe20007ffe80c */
[----:B------:R-:W-:Y:S02]  /*1470*/  IMAD R0, R3, -0x800000, R14 ;  /* 0xff80000003007824 */ /* 0x000fe400078e020e */
[----:B------:R-:W0:Y:S01]  /*1480*/  MUFU.RCP R15, R13 ;  /* 0x0000000d000f7308 */ /* 0x000e220000001000 */
[----:B------:R-:W-:Y:S01]  /*1490*/  FADD.FTZ R17, -R13, -RZ ;  /* 0x800000ff0d117221 */ /* 0x000fe20000010100 */
[----:B------:R-:W-:-:S03]  /*14a0*/  IMAD.IADD R12, R12, 0x1, R11 ;  /* 0x000000010c0c7824 */ /* 0x000fc600078e020b */
        /* <DEDUP_REMOVED lines=9> */
[----:B------:R-:W-:-:S05]  /*1540*/  IADD3 R13, PT, PT, R3, R12, RZ ;  /* 0x0000000c030d7210 */ /* 0x000fca0007ffe0ff */
        /* <DEDUP_REMOVED lines=11> */
[-CC-:B------:R-:W-:Y:S01]  /*1600*/  FFMA.RM R12, R19, R17.reuse, R14.reuse ;  /* 0x00000011130c7223 */ /* 0x180fe2000000400e */
[C---:B------:R-:W-:Y:S02]  /*1610*/  ISETP.NE.AND P2, PT, R13.reuse, RZ, PT ;  /* 0x000000ff0d00720c */ /* 0x040fe40003f45270 */
[----:B------:R-:W-:Y:S02]  /*1620*/  ISETP.NE.AND P1, PT, R13, RZ, PT ;  /* 0x000000ff0d00720c */ /* 0x000fe40003f25270 */
[----:B------:R-:W-:Y:S01]  /*1630*/  LOP3.LUT R11, R3, 0x7fffff, RZ, 0xc0, !PT ;  /* 0x007fffff030b7812 */ /* 0x000fe200078ec0ff */
[----:B------:R-:W-:Y:S01]  /*1640*/  FFMA.RP R3, R19, R17, R14 ;  /* 0x0000001113037223 */ /* 0x000fe2000000800e */
[----:B------:R-:W-:Y:S02]  /*1650*/  IADD3 R14, PT, PT, R13, 0x20, RZ ;  /* 0x000000200d0e7810 */ /* 0x000fe40007ffe0ff */
[----:B------:R-:W-:-:S02]  /*1660*/  LOP3.LUT R11, R11, 0x800000, RZ, 0xfc, !PT ;  /* 0x008000000b0b7812 */ /* 0x000fc400078efcff */
[----:B------:R-:W-:Y:S02]  /*1670*/  IADD3 R13, PT, PT, -R13, RZ, RZ ;  /* 0x000000ff0d0d7210 */ /* 0x000fe40007ffe1ff */
[----:B------:R-:W-:Y:S02]  /*1680*/  SHF.L.U32 R14, R11, R14, RZ ;  /* 0x0000000e0b0e7219 */ /* 0x000fe400000006ff */
[----:B------:R-:W-:Y:S02]  /*1690*/  FSETP.NEU.FTZ.AND P0, PT, R3, R12, PT ;  /* 0x0000000c0300720b */ /* 0x000fe40003f1d000 */
[----:B------:R-:W-:Y:S02]  /*16a0*/  SEL R12, R13, RZ, P2 ;  /* 0x000000ff0d0c7207 */ /* 0x000fe40001000000 */
[----:B------:R-:W-:Y:S02]  /*16b0*/  ISETP.NE.AND P1, PT, R14, RZ, P1 ;  /* 0x000000ff0e00720c */ /* 0x000fe40000f25270 */
[----:B------:R-:W-:-:S02]  /*16c0*/  SHF.R.U32.HI R12, RZ, R12, R11 ;  /* 0x0000000cff0c7219 */ /* 0x000fc4000001160b */
[----:B------:R-:W-:Y:S02]  /*16d0*/  PLOP3.LUT P0, PT, P0, P1, PT, 0xf8, 0x8f ;  /* 0x00000000008f781c */ /* 0x000fe40000703f70 */
[----:B------:R-:W-:Y:S02]  /*16e0*/  SHF.R.U32.HI R14, RZ, 0x1, R12 ;  /* 0x00000001ff0e7819 */ /* 0x000fe4000001160c */
[----:B------:R-:W-:-:S04]  /*16f0*/  SEL R3, RZ, 0x1, !P0 ;  /* 0x00000001ff037807 */ /* 0x000fc80004000000 */
[----:B------:R-:W-:-:S04]  /*1700*/  LOP3.LUT R3, R3, 0x1, R14, 0xf8, !PT ;  /* 0x0000000103037812 */ /* 0x000fc800078ef80e */
[----:B------:R-:W-:-:S05]  /*1710*/  LOP3.LUT R3, R3, R12, RZ, 0xc0, !PT ;  /* 0x0000000c03037212 */ /* 0x000fca00078ec0ff */
[----:B------:R-:W-:-:S05]  /*1720*/  IMAD.IADD R3, R14, 0x1, R3 ;  /* 0x000000010e037824 */ /* 0x000fca00078e0203 */
[----:B------:R-:W-:Y:S01]  /*1730*/  LOP3.LUT R0, R3, R0, RZ, 0xfc, !PT ;  /* 0x0000000003007212 */ /* 0x000fe200078efcff */
[----:B------:R-:W-:Y:S06]  /*1740*/  BRA `(.L_x_107) ;  /* 0x0000000000107947 */ /* 0x000fec0003800000 */
.L_x_106:
[----:B------:R-:W-:-:S04]  /*1750*/  LOP3.LUT R0, R0, 0x80000000, RZ, 0xc0, !PT ;  /* 0x8000000000007812 */ /* 0x000fc800078ec0ff */
[----:B------:R-:W-:Y:S01]  /*1760*/  LOP3.LUT R0, R0, 0x7f800000, RZ, 0xfc, !PT ;  /* 0x7f80000000007812 */ /* 0x000fe200078efcff */
[----:B------:R-:W-:Y:S06]  /*1770*/  BRA `(.L_x_107) ;  /* 0x0000000000047947 */ /* 0x000fec0003800000 */
.L_x_105:
[----:B------:R-:W-:-:S07]  /*1780*/  LEA R0, R12, R0, 0x17 ;  /* 0x000000000c007211 */ /* 0x000fce00078eb8ff */
.L_x_107:
[----:B------:R-:W-:Y:S05]  /*1790*/  BSYNC.RECONVERGENT B2 ;  /* 0x0000000000027941 */ /* 0x000fea0003800200 */
.L_x_104:
[----:B------:R-:W-:Y:S05]  /*17a0*/  BRA `(.L_x_108) ;  /* 0x0000000000207947 */ /* 0x000fea0003800000 */
.L_x_103:
[----:B------:R-:W-:-:S04]  /*17b0*/  LOP3.LUT R0, R13, 0x80000000, R14, 0x48, !PT ;  /* 0x800000000d007812 */ /* 0x000fc800078e480e */
[----:B------:R-:W-:Y:S01]  /*17c0*/  LOP3.LUT R0, R0, 0x7f800000, RZ, 0xfc, !PT ;  /* 0x7f80000000007812 */ /* 0x000fe200078efcff */
[----:B------:R-:W-:Y:S06]  /*17d0*/  BRA `(.L_x_108) ;  /* 0x0000000000147947 */ /* 0x000fec0003800000 */
.L_x_102:
[----:B------:R-:W-:Y:S01]  /*17e0*/  LOP3.LUT R0, R13, 0x80000000, R14, 0x48, !PT ;  /* 0x800000000d007812 */ /* 0x000fe200078e480e */
[----:B------:R-:W-:Y:S06]  /*17f0*/  BRA `(.L_x_108) ;  /* 0x00000000000c7947 */ /* 0x000fec0003800000 */
.L_x_101:
[----:B------:R-:W0:Y:S01]  /*1800*/  MUFU.RSQ R0, -QNAN ;  /* 0xffc0000000007908 */ /* 0x000e220000001400 */
[----:B------:R-:W-:Y:S05]  /*1810*/  BRA `(.L_x_108) ;  /* 0x0000000000047947 */ /* 0x000fea0003800000 */
.L_x_100:
[----:B------:R-:W-:-:S07]  /*1820*/  FADD.FTZ R0, R0, R3 ;  /* 0x0000000300007221 */ /* 0x000fce0000010000 */
.L_x_108:
[----:B------:R-:W-:Y:S05]  /*1830*/  BSYNC.RECONVERGENT B1 ;  /* 0x0000000000017941 */ /* 0x000fea0003800200 */
.L_x_98:
[----:B------:R-:W-:-:S04]  /*1840*/  HFMA2 R11, -RZ, RZ, 0, 0 ;  /* 0x00000000ff0b7431 */ /* 0x000fc800000001ff */
[----:B0-----:R-:W-:Y:S05]  /*1850*/  RET.REL.NODEC R10 `(lux_rms_norm_backward_f32_kernel) ;  /* 0xffffffe40ae87950 */ /* 0x001fea0003c3ffff */
.L_x_109:
        /* <DEDUP_REMOVED lines=10> */
.L_x_193:


//--------------------- .text.lux_rms_norm_residual_f32_kernel --------------------------
	.section	.text.lux_rms_norm_residual_f32_kernel,"ax",@progbits
	.align	128
        .global         lux_rms_norm_residual_f32_kernel
        .type           lux_rms_norm_residual_f32_kernel,@function
        .size           lux_rms_norm_residual_f32_kernel,(.L_x_194 - lux_rms_norm_residual_f32_kernel)
        .other          lux_rms_norm_residual_f32_kernel,@"STO_CUDA_ENTRY STV_DEFAULT"
lux_rms_norm_residual_f32_kernel:
.text.lux_rms_norm_residual_f32_kernel:
        /* <DEDUP_REMOVED lines=9> */
[----:B------:R-:W-:-:S05]  /*0090*/  IMAD.MOV.U32 R0, RZ, RZ, RZ ;  /* 0x000000ffff007224 */ /* 0x000fca00078e00ff */
[----:B------:R-:W3:Y:S01]  /*00a0*/  LDC.64 R4, c[0x0][0x388] ;  /* 0x0000e200ff047b82 */ /* 0x000ee20000000a00 */
[----:B-1----:R-:W-:Y:S01]  /*00b0*/  IMAD R2, R6, UR4, RZ ;  /* 0x0000000406027c24 */ /* 0x002fe2000f8e02ff */
[----:B------:R-:W1:Y:S01]  /*00c0*/  LDCU.128 UR4, c[0x0][0x390] ;  /* 0x00007200ff0477ac */ /* 0x000e620008000c00 */
[----:B0-----:R-:W-:Y:S02]  /*00d0*/  ISETP.GE.U32.AND P0, PT, R7, R6, PT ;  /* 0x000000060700720c */ /* 0x001fe40003f06070 */
[----:B---3--:R-:W-:-:S11]  /*00e0*/  IMAD.WIDE.U32 R4, R2, 0x4, R4 ;  /* 0x0000000402047825 */ /* 0x008fd600078e0004 */
[----:B--2---:R-:W-:Y:S05]  /*00f0*/  @P0 BRA `(.L_x_111) ;  /* 0x0000000000500947 */ /* 0x004fea0003800000 */
[----:B------:R-:W0:Y:S01]  /*0100*/  LDC R14, c[0x0][0x360] ;  /* 0x0000d800ff0e7b82 */ /* 0x000e220000000800 */
[----:B------:R-:W-:Y:S02]  /*0110*/  IMAD.MOV.U32 R0, RZ, RZ, RZ ;  /* 0x000000ffff007224 */ /* 0x000fe400078e00ff */
[----:B------:R-:W-:-:S07]  /*0120*/  IMAD.MOV.U32 R3, RZ, RZ, R7 ;  /* 0x000000ffff037224 */ /* 0x000fce00078e0007 */
.L_x_112:
[----:B--2---:R-:W-:-:S04]  /*0130*/  IADD3 R8, P0, PT, R2, R3, RZ ;  /* 0x0000000302087210 */ /* 0x004fc80007f1e0ff */
[----:B------:R-:W-:Y:S01]  /*0140*/  IADD3.X R9, PT, PT, RZ, RZ, RZ, P0, !PT ;  /* 0x000000ffff097210 */ /* 0x000fe200007fe4ff */
[----:B------:R-:W-:-:S03]  /*0150*/  IMAD.SHL.U32 R12, R8, 0x4, RZ ;  /* 0x00000004080c7824 */ /* 0x000fc600078e00ff */
[----:B------:R-:W-:Y:S02]  /*0160*/  SHF.L.U64.HI R8, R8, 0x2, R9 ;  /* 0x0000000208087819 */ /* 0x000fe40000010209 */
[C---:B-1----:R-:W-:Y:S02]  /*0170*/  IADD3 R10, P0, PT, R12.reuse, UR4, RZ ;  /* 0x000000040c0a7c10 */ /* 0x042fe4000ff1e0ff */
[----:B------:R-:W-:Y:S02]  /*0180*/  IADD3 R12, P1, PT, R12, UR6, RZ ;  /* 0x000000060c0c7c10 */ /* 0x000fe4000ff3e0ff */
[C---:B------:R-:W-:Y:S02]  /*0190*/  IADD3.X R11, PT, PT, R8.reuse, UR5, RZ, P0, !PT ;  /* 0x00000005080b7c10 */ /* 0x040fe400087fe4ff */
[----:B------:R-:W-:-:S03]  /*01a0*/  IADD3.X R13, PT, PT, R8, UR7, RZ, P1, !PT ;  /* 0x00000007080d7c10 */ /* 0x000fc60008ffe4ff */
[----:B------:R-:W2:Y:S04]  /*01b0*/  LDG.E.CONSTANT R10, desc[UR8][R10.64] ;  /* 0x000000080a0a7981 */ /* 0x000ea8000c1e9900 */
[----:B------:R-:W2:Y:S01]  /*01c0*/  LDG.E.CONSTANT R13, desc[UR8][R12.64] ;  /* 0x000000080c0d7981 */ /* 0x000ea2000c1e9900 */
[----:B------:R-:W-:-:S04]  /*01d0*/  IMAD.WIDE.U32 R8, R3, 0x4, R4 ;  /* 0x0000000403087825 */ /* 0x000fc800078e0004 */
[----:B0-----:R-:W-:-:S05]  /*01e0*/  IMAD.IADD R3, R14, 0x1, R3 ;  /* 0x000000010e037824 */ /* 0x001fca00078e0203 */
[----:B------:R-:W-:Y:S01]  /*01f0*/  ISETP.GE.U32.AND P0, PT, R3, R6, PT ;  /* 0x000000060300720c */ /* 0x000fe20003f06070 */
[----:B--2---:R-:W-:-:S04]  /*0200*/  FADD R15, R10, R13 ;  /* 0x0000000d0a0f7221 */ /* 0x004fc80000000000 */
[----:B------:R-:W-:Y:S01]  /*0210*/  FFMA R0, R15, R15, R0 ;  /* 0x0000000f0f007223 */ /* 0x000fe20000000000 */
[----:B------:R2:W-:Y:S07]  /*0220*/  STG.E desc[UR8][R8.64], R15 ;  /* 0x0000000f08007986 */ /* 0x0005ee000c101908 */
[----:B------:R-:W-:Y:S05]  /*0230*/  @!P0 BRA `(.L_x_112) ;  /* 0xfffffffc00bc8947 */ /* 0x000fea000383ffff */
.L_x_111:
[----:B-1----:R-:W-:Y:S05]  /*0240*/  BSYNC.RECONVERGENT B0 ;  /* 0x0000000000007941 */ /* 0x002fea0003800200 */
.L_x_110:
[----:B------:R-:W0:Y:S01]  /*0250*/  SHFL.DOWN PT, R3, R0, 0x10, 0x1f ;  /* 0x0a001f0000037f89 */ /* 0x000e2200000e0000 */
[----:B------:R-:W1:Y:S01]  /*0260*/  LDCU UR6, c[0x0][0x360] ;  /* 0x00006c00ff0677ac */ /* 0x000e620008000800 */
[----:B------:R-:W-:-:S13]  /*0270*/  LOP3.LUT P0, R12, R7, 0x1f, RZ, 0xc0, !PT ;  /* 0x0000001f070c7812 */ /* 0x000fda000780c0ff */
[----:B------:R-:W3:Y:S01]  /*0280*/  @!P0 S2R R11, SR_CgaCtaId ;  /* 0x00000000000b8919 */ /* 0x000ee20000008800 */
[----:B-1----:R-:W-:Y:S01]  /*0290*/  USHF.R.U32.HI UR4, URZ, 0x5, UR6 ;  /* 0x00000005ff047899 */ /* 0x002fe20008011606 */
[----:B0-----:R-:W-:-:S05]  /*02a0*/  FADD R3, R3, R0 ;  /* 0x0000000003037221 */ /* 0x001fca0000000000 */
[----:B------:R-:W-:Y:S02]  /*02b0*/  ISETP.GE.U32.AND P1, PT, R7, UR4, PT ;  /* 0x0000000407007c0c */ /* 0x000fe4000bf26070 */
[----:B------:R-:W-:Y:S01]  /*02c0*/  @!P0 MOV R0, 0x400 ;  /* 0x0000040000008802 */ /* 0x000fe20000000f00 */
[----:B--2---:R-:W0:Y:S04]  /*02d0*/  SHFL.DOWN PT, R8, R3, 0x8, 0x1f ;  /* 0x09001f0003087f89 */ /* 0x004e2800000e0000 */
[----:B------:R-:W-:-:S06]  /*02e0*/  @!P0 VIADD R0, R0, 0x4 ;  /* 0x0000000400008836 */ /* 0x000fcc0000000000 */
[----:B------:R-:W1:Y:S01]  /*02f0*/  @!P1 S2R R13, SR_CgaCtaId ;  /* 0x00000000000d9919 */ /* 0x000e620000008800 */
[----:B---3--:R-:W-:-:S04]  /*0300*/  @!P0 LEA R0, R11, R0, 0x18 ;  /* 0x000000000b008211 */ /* 0x008fc800078ec0ff */
[----:B------:R-:W-:Y:S01]  /*0310*/  @!P0 LEA.HI R0, R7, R0, RZ, 0x1d ;  /* 0x0000000007008211 */ /* 0x000fe200078fe8ff */
[----:B0-----:R-:W-:-:S05]  /*0320*/  FADD R8, R3, R8 ;  /* 0x0000000803087221 */ /* 0x001fca0000000000 */
[----:B------:R-:W0:Y:S02]  /*0330*/  SHFL.DOWN PT, R9, R8, 0x4, 0x1f ;  /* 0x08801f0008097f89 */ /* 0x000e2400000e0000 */
[----:B0-----:R-:W-:Y:S01]  /*0340*/  FADD R9, R8, R9 ;  /* 0x0000000908097221 */ /* 0x001fe20000000000 */
[----:B------:R-:W-:-:S04]  /*0350*/  @!P1 MOV R8, 0x400 ;  /* 0x0000040000089802 */ /* 0x000fc80000000f00 */
[----:B------:R-:W0:Y:S01]  /*0360*/  SHFL.DOWN PT, R10, R9, 0x2, 0x1f ;  /* 0x08401f00090a7f89 */ /* 0x000e2200000e0000 */
[----:B------:R-:W-:-:S04]  /*0370*/  @!P1 IADD3 R8, PT, PT, R8, 0x4, RZ ;  /* 0x0000000408089810 */ /* 0x000fc80007ffe0ff */
[----:B-1----:R-:W-:-:S05]  /*0380*/  @!P1 LEA R13, R13, R8, 0x18 ;  /* 0x000000080d0d9211 */ /* 0x002fca00078ec0ff */
[----:B------:R-:W-:Y:S02]  /*0390*/  @!P1 IMAD R8, R12, 0x4, R13 ;  /* 0x000000040c089824 */ /* 0x000fe400078e020d */
[----:B0-----:R-:W-:-:S05]  /*03a0*/  FADD R10, R9, R10 ;  /* 0x0000000a090a7221 */ /* 0x001fca0000000000 */
[----:B------:R-:W0:Y:S02]  /*03b0*/  SHFL.DOWN PT, R3, R10, 0x1, 0x1f ;  /* 0x08201f000a037f89 */ /* 0x000e2400000e0000 */
[----:B0-----:R-:W-:Y:S01]  /*03c0*/  FADD R9, R10, R3 ;  /* 0x000000030a097221 */ /* 0x001fe20000000000 */
[----:B------:R-:W-:-:S04]  /*03d0*/  IMAD.MOV.U32 R3, RZ, RZ, RZ ;  /* 0x000000ffff037224 */ /* 0x000fc800078e00ff */
        /* <DEDUP_REMOVED lines=16> */
.L_x_124:
        /* <DEDUP_REMOVED lines=14> */
[----:B0-----:R-:W-:Y:S05]  /*05c0*/  CALL.REL.NOINC `($__internal_3_$__cuda_sm3x_div_rn_noftz_f32_slowpath) ;  /* 0x0000000400547944 */ /* 0x001fea0003c00000 */
[----:B------:R-:W-:-:S07]  /*05d0*/  IMAD.MOV.U32 R6, RZ, RZ, R0 ;  /* 0x000000ffff067224 */ /* 0x000fce00078e0000 */
.L_x_116:
[----:B------:R-:W-:Y:S05]  /*05e0*/  BSYNC.RECONVERGENT B0 ;  /* 0x0000000000007941 */ /* 0x000fea0003800200 */
.L_x_115:
        /* <DEDUP_REMOVED lines=10> */
.L_x_113:
[----:B------:R-:W3:Y:S01]  /*0690*/  LDC R16, c[0x0][0x3b0] ;  /* 0x0000ec00ff107b82 */ /* 0x000ee20000000800 */
[----:B------:R-:W-:Y:S05]  /*06a0*/  WARPSYNC.ALL ;  /* 0x0000000000007948 */ /* 0x000fea0003800000 */
[----:B---3--:R-:W-:Y:S02]  /*06b0*/  ISETP.GE.U32.AND P0, PT, R7, R16, PT ;  /* 0x000000100700720c */ /* 0x008fe40003f06070 */
[----:B------:R-:W3:Y:S08]  /*06c0*/  S2UR UR5, SR_CgaCtaId ;  /* 0x00000000000579c3 */ /* 0x000ef00000008800 */
[----:B------:R-:W-:Y:S06]  /*06d0*/  BAR.SYNC.DEFER_BLOCKING 0x0 ;  /* 0x0000000000007b1d */ /* 0x000fec0000010000 */
[----:B------:R-:W-:-:S02]  /*06e0*/  UMOV UR4, 0x400 ;  /* 0x0000040000047882 */ /* 0x000fc40000000000 */
[----:B---3--:R-:W-:Y:S01]  /*06f0*/  ULEA UR4, UR5, UR4, 0x18 ;  /* 0x0000000405047291 */ /* 0x008fe2000f8ec0ff */
[----:B------:R-:W-:Y:S11]  /*0700*/  @P0 EXIT ;  /* 0x000000000000094d */ /* 0x000ff60003800000 */
[----:B--2---:R-:W2:Y:S01]  /*0710*/  LDS R0, [UR4] ;  /* 0x00000004ff007984 */ /* 0x004ea20008000800 */
[----:B------:R-:W3:Y:S01]  /*0720*/  LDCU.64 UR4, c[0x0][0x3a0] ;  /* 0x00007400ff0477ac */ /* 0x000ee20008000a00 */
[----:B------:R-:W4:Y:S08]  /*0730*/  LDC.64 R8, c[0x0][0x380] ;  /* 0x0000e000ff087b82 */ /* 0x000f300000000a00 */
[----:B0-----:R-:W0:Y:S01]  /*0740*/  LDC.64 R10, c[0x0][0x3a0] ;  /* 0x0000e800ff0a7b82 */ /* 0x001e220000000a00 */
[----:B---3--:R-:W-:-:S04]  /*0750*/  UISETP.NE.U32.AND UP0, UPT, UR4, URZ, UPT ;  /* 0x000000ff0400728c */ /* 0x008fc8000bf05070 */
[----:B------:R-:W-:Y:S01]  /*0760*/  UISETP.NE.AND.EX UP0, UPT, UR5, URZ, UPT, UP0 ;  /* 0x000000ff0500728c */ /* 0x000fe2000bf05300 */
[----:B----4-:R-:W-:-:S04]  /*0770*/  LEA R8, P0, R2, R8, 0x2 ;  /* 0x0000000802087211 */ /* 0x010fc800078010ff */
[----:B------:R-:W-:-:S04]  /*0780*/  LEA.HI.X R9, R2, R9, RZ, 0x2, P0 ;  /* 0x0000000902097211 */ /* 0x000fc800000f14ff */
[----:B--2---:R-:W-:Y:S05]  /*0790*/  BRA.U !UP0, `(.L_x_117) ;  /* 0x0000000108307547 */ /* 0x004fea000b800000 */
.L_x_118:
[----:B-1----:R-:W-:-:S04]  /*07a0*/  IMAD.WIDE.U32 R2, R7, 0x4, R4 ;  /* 0x0000000407027825 */ /* 0x002fc800078e0004 */
[C---:B0-----:R-:W-:Y:S02]  /*07b0*/  IMAD.WIDE.U32 R12, R7.reuse, 0x4, R10 ;  /* 0x00000004070c7825 */ /* 0x041fe400078e000a */
[----:B--2---:R-:W2:Y:S04]  /*07c0*/  LDG.E R3, desc[UR8][R2.64] ;  /* 0x0000000802037981 */ /* 0x004ea8000c1e1900 */
[----:B------:R-:W3:Y:S01]  /*07d0*/  LDG.E.CONSTANT R13, desc[UR8][R12.64] ;  /* 0x000000080c0d7981 */ /* 0x000ee2000c1e9900 */
[C---:B------:R-:W-:Y:S01]  /*07e0*/  IMAD.WIDE.U32 R14, R7.reuse, 0x4, R8 ;  /* 0x00000004070e7825 */ /* 0x040fe200078e0008 */
[----:B------:R-:W-:-:S04]  /*07f0*/  IADD3 R7, PT, PT, R7, UR6, RZ ;  /* 0x0000000607077c10 */ /* 0x000fc8000fffe0ff */
[----:B------:R-:W-:Y:S01]  /*0800*/  ISETP.GE.U32.AND P0, PT, R7, R16, PT ;  /* 0x000000100700720c */ /* 0x000fe20003f06070 */
[----:B--2---:R-:W-:-:S04]  /*0810*/  FMUL R6, R0, R3 ;  /* 0x0000000300067220 */ /* 0x004fc80000400000 */
[----:B---3--:R-:W-:-:S05]  /*0820*/  FMUL R17, R6, R13 ;  /* 0x0000000d06117220 */ /* 0x008fca0000400000 */
[----:B------:R2:W-:Y:S03]  /*0830*/  STG.E desc[UR8][R14.64], R17 ;  /* 0x000000110e007986 */ /* 0x0005e6000c101908 */
[----:B------:R-:W-:Y:S05]  /*0840*/  @!P0 BRA `(.L_x_118) ;  /* 0xfffffffc00d48947 */ /* 0x000fea000383ffff */
[----:B------:R-:W-:Y:S05]  /*0850*/  EXIT ;  /* 0x000000000000794d */ /* 0x000fea0003800000 */
.L_x_117:
[----:B-1----:R-:W-:-:S06]  /*0860*/  IMAD.WIDE.U32 R2, R7, 0x4, R4 ;  /* 0x0000000407027825 */ /* 0x002fcc00078e0004 */
[----:B--2---:R-:W2:Y:S01]  /*0870*/  LDG.E R3, desc[UR8][R2.64] ;  /* 0x0000000802037981 */ /* 0x004ea2000c1e1900 */
[----:B0-----:R-:W-:-:S04]  /*0880*/  IMAD.WIDE.U32 R10, R7, 0x4, R8 ;  /* 0x00000004070a7825 */ /* 0x001fc800078e0008 */
[----:B------:R-:W-:-:S05]  /*0890*/  VIADD R7, R7, UR6 ;  /* 0x0000000607077c36 */ /* 0x000fca0008000000 */
[----:B------:R-:W-:Y:S01]  /*08a0*/  ISETP.GE.U32.AND P0, PT, R7, R16, PT ;  /* 0x000000100700720c */ /* 0x000fe20003f06070 */
[----:B--2---:R-:W-:-:S05]  /*08b0*/  FMUL R13, R0, R3 ;  /* 0x00000003000d7220 */ /* 0x004fca0000400000 */
[----:B------:R2:W-:Y:S07]  /*08c0*/  STG.E desc[UR8][R10.64], R13 ;  /* 0x0000000d0a007986 */ /* 0x0005ee000c101908 */
[----:B------:R-:W-:Y:S05]  /*08d0*/  @!P0 BRA `(.L_x_117) ;  /* 0xfffffffc00e08947 */ /* 0x000fea000383ffff */
[----:B------:R-:W-:Y:S05]  /*08e0*/  EXIT ;  /* 0x000000000000794d */ /* 0x000fea0003800000 */
.L_x_114:
[----:B------:R-:W-:Y:S01]  /*08f0*/  IMAD.MOV.U32 R13, RZ, RZ, 0x10 ;  /* 0x00000010ff0d7424 */ /* 0x000fe200078e00ff */
[----:B------:R-:W-:Y:S01]  /*0900*/  MOV R12, 0xffffffff ;  /* 0xffffffff000c7802 */ /* 0x000fe20000000f00 */
[----:B------:R-:W-:-:S07]  /*0910*/  IMAD.MOV.U32 R14, RZ, RZ, 0x1f ;  /* 0x0000001fff0e7424 */ /* 0x000fce00078e00ff */
[----:B-1----:R-:W-:Y:S05]  /*0920*/  WARPSYNC.COLLECTIVE R12, `(.L_x_119) ;  /* 0x000000000c087348 */ /* 0x002fea0003c00000 */
[----:B-1----:R0:W1:Y:S02]  /*0930*/  SHFL.DOWN P0, R10, R3, R13, R14 ;  /* 0x0800000d030a7389 */ /* 0x002064000000000e */
[----:B01----:R-:W-:Y:S05]  /*0940*/  ENDCOLLECTIVE ;  /* 0x000000000000791b */ /* 0x003fea0003800000 */
.L_x_119:
[----:B------:R-:W-:Y:S02]  /*0950*/  IMAD.MOV.U32 R13, RZ, RZ, 0x8 ;  /* 0x00000008ff0d7424 */ /* 0x000fe400078e00ff */
[----:B------:R-:W-:-:S04]  /*0960*/  IMAD.MOV.U32 R0, RZ, RZ, R10 ;  /* 0x000000ffff007224 */ /* 0x000fc800078e000a */
[----:B------:R-:W-:-:S04]  /*0970*/  FADD R0, R0, R3 ;  /* 0x0000000300007221 */ /* 0x000fc80000000000 */
[----:B------:R-:W-:-:S07]  /*0980*/  IMAD.MOV.U32 R3, RZ, RZ, R0 ;  /* 0x000000ffff037224 */ /* 0x000fce00078e0000 */
[----:B------:R-:W-:Y:S05]  /*0990*/  WARPSYNC.COLLECTIVE R12, `(.L_x_120) ;  /* 0x000000000c087348 */ /* 0x000fea0003c00000 */
[----:B------:R0:W1:Y:S02]  /*09a0*/  SHFL.DOWN P0, R10, R3, R13, R14 ;  /* 0x0800000d030a7389 */ /* 0x000064000000000e */
[----:B01----:R-:W-:Y:S05]  /*09b0*/  ENDCOLLECTIVE ;  /* 0x000000000000791b */ /* 0x003fea0003800000 */
.L_x_120:
[----:B------:R-:W-:Y:S01]  /*09c0*/  IMAD.MOV.U32 R13, RZ, RZ, 0x4 ;  /* 0x00000004ff0d7424 */ /* 0x000fe200078e00ff */
[----:B------:R-:W-:-:S05]  /*09d0*/  MOV R9, R10 ;  /* 0x0000000a00097202 */ /* 0x000fca0000000f00 */
[----:B------:R-:W-:-:S04]  /*09e0*/  FADD R9, R0, R9 ;  /* 0x0000000900097221 */ /* 0x000fc80000000000 */
[----:B------:R-:W-:-:S07]  /*09f0*/  IMAD.MOV.U32 R3, RZ, RZ, R9 ;  /* 0x000000ffff037224 */ /* 0x000fce00078e0009 */
[----:B------:R-:W-:Y:S05]  /*0a00*/  WARPSYNC.COLLECTIVE R12, `(.L_x_121) ;  /* 0x000000000c087348 */ /* 0x000fea0003c00000 */
[----:B------:R0:W1:Y:S02]  /*0a10*/  SHFL.DOWN P0, R10, R3, R13, R14 ;  /* 0x0800000d030a7389 */ /* 0x000064000000000e */
[----:B01----:R-:W-:Y:S05]  /*0a20*/  ENDCOLLECTIVE ;  /* 0x000000000000791b */ /* 0x003fea0003800000 */
.L_x_121:
[----:B------:R-:W-:Y:S02]  /*0a30*/  IMAD.MOV.U32 R13, RZ, RZ, 0x2 ;  /* 0x00000002ff0d7424 */ /* 0x000fe400078e00ff */
[----:B------:R-:W-:-:S04]  /*0a40*/  IMAD.MOV.U32 R8, RZ, RZ, R10 ;  /* 0x000000ffff087224 */ /* 0x000fc800078e000a */
[----:B------:R-:W-:-:S05]  /*0a50*/  FADD R8, R9, R8 ;  /* 0x0000000809087221 */ /* 0x000fca0000000000 */
[----:B------:R-:W-:-:S07]  /*0a60*/  MOV R3, R8 ;  /* 0x0000000800037202 */ /* 0x000fce0000000f00 */
[----:B------:R-:W-:Y:S05]  /*0a70*/  WARPSYNC.COLLECTIVE R12, `(.L_x_122) ;  /* 0x000000000c087348 */ /* 0x000fea0003c00000 */
[----:B------:R0:W1:Y:S02]  /*0a80*/  SHFL.DOWN P0, R10, R3, R13, R14 ;  /* 0x0800000d030a7389 */ /* 0x000064000000000e */
[----:B01----:R-:W-:Y:S05]  /*0a90*/  ENDCOLLECTIVE ;  /* 0x000000000000791b */ /* 0x003fea0003800000 */
.L_x_122:
[----:B------:R-:W-:Y:S02]  /*0aa0*/  HFMA2 R13, -RZ, RZ, 0, 5.9604644775390625e-08 ;  /* 0x00000001ff0d7431 */ /* 0x000fe400000001ff */
[----:B------:R-:W-:-:S04]  /*0ab0*/  IMAD.MOV.U32 R11, RZ, RZ, R10 ;  /* 0x000000ffff0b7224 */ /* 0x000fc800078e000a */
[----:B------:R-:W-:-:S04]  /*0ac0*/  FADD R11, R8, R11 ;  /* 0x0000000b080b7221 */ /* 0x000fc80000000000 */
[----:B------:R-:W-:-:S07]  /*0ad0*/  IMAD.MOV.U32 R3, RZ, RZ, R11 ;  /* 0x000000ffff037224 */ /* 0x000fce00078e000b */
[----:B------:R-:W-:Y:S05]  /*0ae0*/  WARPSYNC.COLLECTIVE R12, `(.L_x_123) ;  /* 0x000000000c087348 */ /* 0x000fea0003c00000 */
[----:B------:R0:W1:Y:S02]  /*0af0*/  SHFL.DOWN P0, R10, R3, R13, R14 ;  /* 0x0800000d030a7389 */ /* 0x000064000000000e */
[----:B01----:R-:W-:Y:S05]  /*0b00*/  ENDCOLLECTIVE ;  /* 0x000000000000791b */ /* 0x003fea0003800000 */
.L_x_123:
[----:B------:R-:W-:Y:S05]  /*0b10*/  BRA `(.L_x_124) ;  /* 0xfffffff800707947 */ /* 0x000fea000383ffff */
        .weak           $__internal_3_$__cuda_sm3x_div_rn_noftz_f32_slowpath
        .type           $__internal_3_$__cuda_sm3x_div_rn_noftz_f32_slowpath,@function
        .size           $__internal_3_$__cuda_sm3x_div_rn_noftz_f32_slowpath,(.L_x_194 - $__internal_3_$__cuda_sm3x_div_rn_noftz_f32_slowpath)
$__internal_3_$__cuda_sm3x_div_rn_noftz_f32_slowpath:
[--C-:B------:R-:W-:Y:S01]  /*0b20*/  SHF.R.U32.HI R9, RZ, 0x17, R3.reuse ;  /* 0x00000017ff097819 */ /* 0x100fe20000011603 */
[----:B------:R-:W-:Y:S01]  /*0b30*/  BSSY.RECONVERGENT B1, `(.L_x_125) ;  /* 0x0000064000017945 */ /* 0x000fe20003800200 */
[----:B------:R-:W-:Y:S01]  /*0b40*/  SHF.R.U32.HI R8, RZ, 0x17, R0 ;  /* 0x00000017ff087819 */ /* 0x000fe20000011600 */
[----:B------:R-:W-:Y:S01]  /*0b50*/  IMAD.MOV.U32 R11, RZ, RZ, R3 ;  /* 0x000000ffff0b7224 */ /* 0x000fe200078e0003 */
[----:B------:R-:W-:Y:S02]  /*0b60*/  LOP3.LUT R9, R9, 0xff, RZ, 0xc0, !PT ;  /* 0x000000ff09097812 */ /* 0x000fe400078ec0ff */
[----:B------:R-:W-:Y:S02]  /*0b70*/  LOP3.LUT R14, R8, 0xff, RZ, 0xc0, !PT ;  /* 0x000000ff080e7812 */ /* 0x000fe400078ec0ff */
[----:B------:R-:W-:Y:S01]  /*0b80*/  MOV R10, R0 ;  /* 0x00000000000a7202 */ /* 0x000fe20000000f00 */
[----:B------:R-:W-:Y:S02]  /*0b90*/  VIADD R12, R9, 0xffffffff ;  /* 0xffffffff090c7836 */ /* 0x000fe40000000000 */
[----:B------:R-:W-:-:S03]  /*0ba0*/  VIADD R13, R14, 0xffffffff ;  /* 0xffffffff0e0d7836 */ /* 0x000fc60000000000 */
[----:B------:R-:W-:-:S04]  /*0bb0*/  ISETP.GT.U32.AND P0, PT, R12, 0xfd, PT ;  /* 0x000000fd0c00780c */ /* 0x000fc80003f04070 */
[----:B------:R-:W-:-:S13]  /*0bc0*/  ISETP.GT.U32.OR P0, PT, R13, 0xfd, P0 ;  /* 0x000000fd0d00780c */ /* 0x000fda0000704470 */
[----:B------:R-:W-:Y:S01]  /*0bd0*/  @!P0 IMAD.MOV.U32 R8, RZ, RZ, RZ ;  /* 0x000000ffff088224 */ /* 0x000fe200078e00ff */
        /* <DEDUP_REMOVED lines=22> */
[----:B------:R-:W-:Y:S01]  /*0d40*/  @!P1 FFMA R11, R3, 1.84467440737095516160e+19, RZ ;  /* 0x5f800000030b9823 */ /* 0x000fe200000000ff */
[----:B------:R-:W-:-:S07]  /*0d50*/  @!P1 VIADD R8, R8, 0x40 ;  /* 0x0000004008089836 */ /* 0x000fce0000000000 */
.L_x_126:
[----:B------:R-:W-:Y:S01]  /*0d60*/  LEA R0, R9, 0xc0800000, 0x17 ;  /* 0xc080000009007811 */ /* 0x000fe200078eb8ff */
[----:B------:R-:W-:Y:S01]  /*0d70*/  VIADD R3, R14, 0xffffff81 ;  /* 0xffffff810e037836 */ /* 0x000fe20000000000 */
[----:B------:R-:W-:Y:S02]  /*0d80*/  BSSY.RECONVERGENT B2, `(.L_x_131) ;  /* 0x0000035000027945 */ /* 0x000fe40003800200 */
[----:B------:R-:W-:Y:S01]  /*0d90*/  IADD3 R11, PT, PT, -R0, R11, RZ ;  /* 0x0000000b000b7210 */ /* 0x000fe20007ffe1ff */
[C---:B------:R-:W-:Y:S01]  /*0da0*/  IMAD R0, R3.reuse, -0x800000, R10 ;  /* 0xff80000003007824 */ /* 0x040fe200078e020a */
[----:B------:R-:W-:Y:S02]  /*0db0*/  IADD3 R9, PT, PT, R3, 0x7f, -R9 ;  /* 0x0000007f03097810 */ /* 0x000fe40007ffe809 */
        /* <DEDUP_REMOVED lines=29> */
[C---:B------:R-:W-:Y:S01]  /*0f90*/  VIADD R10, R11.reuse, 0x20 ;  /* 0x000000200b0a7836 */ /* 0x040fe20000000000 */
[----:B------:R-:W-:Y:S02]  /*0fa0*/  IADD3 R11, PT, PT, -R11, RZ, RZ ;  /* 0x000000ff0b0b7210 */ /* 0x000fe40007ffe1ff */
[----:B------:R-:W-:-:S02]  /*0fb0*/  LOP3.LUT R9, R9, 0x800000, RZ, 0xfc, !PT ;  /* 0x0080000009097812 */ /* 0x000fc400078efcff */
[----:B------:R-:W-:Y:S02]  /*0fc0*/  FSETP.NEU.FTZ.AND P0, PT, R3, R8, PT ;  /* 0x000000080300720b */ /* 0x000fe40003f1d000 */
[----:B------:R-:W-:Y:S02]  /*0fd0*/  SHF.L.U32 R10, R9, R10, RZ ;  /* 0x0000000a090a7219 */ /* 0x000fe400000006ff */
[----:B------:R-:W-:Y:S02]  /*0fe0*/  SEL R8, R11, RZ, P2 ;  /* 0x000000ff0b087207 */ /* 0x000fe40001000000 */
[----:B------:R-:W-:Y:S02]  /*0ff0*/  ISETP.NE.AND P1, PT, R10, RZ, P1 ;  /* 0x000000ff0a00720c */ /* 0x000fe40000f25270 */
[----:B------:R-:W-:Y:S02]  /*1000*/  SHF.R.U32.HI R8, RZ, R8, R9 ;  /* 0x00000008ff087219 */ /* 0x000fe40000011609 */
[----:B------:R-:W-:-:S02]  /*1010*/  PLOP3.LUT P0, PT, P0, P1, PT, 0xf8, 0x8f ;  /* 0x00000000008f781c */ /* 0x000fc40000703f70 */
[----:B------:R-:W-:Y:S02]  /*1020*/  SHF.R.U32.HI R10, RZ, 0x1, R8 ;  /* 0x00000001ff0a7819 */ /* 0x000fe40000011608 */
[----:B------:R-:W-:-:S04]  /*1030*/  SEL R3, RZ, 0x1, !P0 ;  /* 0x00000001ff037807 */ /* 0x000fc80004000000 */
[----:B------:R-:W-:-:S04]  /*1040*/  LOP3.LUT R3, R3, 0x1, R10, 0xf8, !PT ;  /* 0x0000000103037812 */ /* 0x000fc800078ef80a */
[----:B------:R-:W-:-:S05]  /*1050*/  LOP3.LUT R3, R3, R8, RZ, 0xc0, !PT ;  /* 0x0000000803037212 */ /* 0x000fca00078ec0ff */
[----:B------:R-:W-:-:S05]  /*1060*/  IMAD.IADD R3, R10, 0x1, R3 ;  /* 0x000000010a037824 */ /* 0x000fca00078e0203 */
[----:B------:R-:W-:Y:S01]  /*1070*/  LOP3.LUT R0, R3, R0, RZ, 0xfc, !PT ;  /* 0x0000000003007212 */ /* 0x000fe200078efcff */
[----:B------:R-:W-:Y:S06]  /*1080*/  BRA `(.L_x_134) ;  /* 0x0000000000107947 */ /* 0x000fec0003800000 */
.L_x_133:
[----:B------:R-:W-:-:S04]  /*1090*/  LOP3.LUT R0, R0, 0x80000000, RZ, 0xc0, !PT ;  /* 0x8000000000007812 */ /* 0x000fc800078ec0ff */
[----:B------:R-:W-:Y:S01]  /*10a0*/  LOP3.LUT R0, R0, 0x7f800000, RZ, 0xfc, !PT ;  /* 0x7f80000000007812 */ /* 0x000fe200078efcff */
[----:B------:R-:W-:Y:S06]  /*10b0*/  BRA `(.L_x_134) ;  /* 0x0000000000047947 */ /* 0x000fec0003800000 */
.L_x_132:
[----:B------:R-:W-:-:S07]  /*10c0*/  IMAD R0, R9, 0x800000, R0 ;  /* 0x0080000009007824 */ /* 0x000fce00078e0200 */
.L_x_134:
[----:B------:R-:W-:Y:S05]  /*10d0*/  BSYNC.RECONVERGENT B2 ;  /* 0x0000000000027941 */ /* 0x000fea0003800200 */
.L_x_131:
[----:B------:R-:W-:Y:S05]  /*10e0*/  BRA `(.L_x_135) ;  /* 0x0000000000207947 */ /* 0x000fea0003800000 */
.L_x_130:
[----:B------:R-:W-:-:S04]  /*10f0*/  LOP3.LUT R0, R11, 0x80000000, R10, 0x48, !PT ;  /* 0x800000000b007812 */ /* 0x000fc800078e480a */
[----:B------:R-:W-:Y:S01]  /*1100*/  LOP3.LUT R0, R0, 0x7f800000, RZ, 0xfc, !PT ;  /* 0x7f80000000007812 */ /* 0x000fe200078efcff */
[----:B------:R-:W-:Y:S06]  /*1110*/  BRA `(.L_x_135) ;  /* 0x0000000000147947 */ /* 0x000fec0003800000 */
.L_x_129:
[----:B------:R-:W-:Y:S01]  /*1120*/  LOP3.LUT R0, R11, 0x80000000, R10, 0x48, !PT ;  /* 0x800000000b007812 */ /* 0x000fe200078e480a */
[----:B------:R-:W-:Y:S06]  /*1130*/  BRA `(.L_x_135) ;  /* 0x00000000000c7947 */ /* 0x000fec0003800000 */
.L_x_128:
[----:B------:R-:W0:Y:S01]  /*1140*/  MUFU.RSQ R0, -QNAN ;  /* 0xffc0000000007908 */ /* 0x000e220000001400 */
[----:B------:R-:W-:Y:S05]  /*1150*/  BRA `(.L_x_135) ;  /* 0x0000000000047947 */ /* 0x000fea0003800000 */
.L_x_127:
[----:B------:R-:W-:-:S07]  /*1160*/  FADD.FTZ R0, R0, R3 ;  /* 0x0000000300007221 */ /* 0x000fce0000010000 */
.L_x_135:
[----:B------:R-:W-:Y:S05]  /*1170*/  BSYNC.RECONVERGENT B1 ;  /* 0x0000000000017941 */ /* 0x000fea0003800200 */
.L_x_125:
[----:B------:R-:W-:Y:S01]  /*1180*/  MOV R8, R6 ;  /* 0x0000000600087202 */ /* 0x000fe20000000f00 */
[----:B------:R-:W-:-:S04]  /*1190*/  IMAD.MOV.U32 R9, RZ, RZ, 0x0 ;  /* 0x00000000ff097424 */ /* 0x000fc800078e00ff */
[----:B0-----:R-:W-:Y:S05]  /*11a0*/  RET.REL.NODEC R8 `(lux_rms_norm_residual_f32_kernel) ;  /* 0xffffffec08947950 */ /* 0x001fea0003c3ffff */
.L_x_136:
        /* <DEDUP_REMOVED lines=13> */
.L_x_194:


//--------------------- .text.lux_rms_norm_f16_kernel --------------------------
	.section	.text.lux_rms_norm_f16_kernel,"ax",@progbits
	.align	128
        .global         lux_rms_norm_f16_kernel
        .type           lux_rms_norm_f16_kernel,@function
        .size           lux_rms_norm_f16_kernel,(.L_x_195 - lux_rms_norm_f16_kernel)
        .other          lux_rms_norm_f16_kernel,@"STO_CUDA_ENTRY STV_DEFAULT"
lux_rms_norm_f16_kernel:
.text.lux_rms_norm_f16_kernel:
[----:B------:R-:W-:Y:S01]  /*0000*/  LDC R1, c[0x0][0x37c] ;  /* 0x0000df00ff017b82 */ /* 0x000fe20000000800 */
[----:B------:R-:W0:Y:S01]  /*0010*/  S2R R2, SR_CTAID.X ;  /* 0x0000000000027919 */ /* 0x000e220000002500 */
[----:B------:R-:W0:Y:S02]  /*0020*/  LDCU UR4, c[0x0][0x3a4] ;  /* 0x00007480ff0477ac */ /* 0x000e240008000800 */
[----:B0-----:R-:W-:-:S13]  /*0030*/  ISETP.GE.U32.AND P0, PT, R2, UR4, PT ;  /* 0x0000000402007c0c */ /* 0x001fda000bf06070 */
[----:B------:R-:W-:Y:S05]  /*0040*/  @P0 EXIT ;  /* 0x000000000000094d */ /* 0x000fea0003800000 */
[----:B------:R-:W0:Y:S01]  /*0050*/  S2R R9, SR_TID.X ;  /* 0x0000000000097919 */ /* 0x000e220000002100 */
[----:B------:R-:W1:Y:S01]  /*0060*/  LDCU UR7, c[0x0][0x3a8] ;  /* 0x00007500ff0777ac */ /* 0x000e620008000800 */
[----:B------:R-:W2:Y:S01]  /*0070*/  LDC.64 R4, c[0x0][0x390] ;  /* 0x0000e400ff047b82 */ /* 0x000ea20000000a00 */
[----:B------:R-:W-:Y:S01]  /*0080*/  BSSY.RECONVERGENT B0, `(.L_x_137) ;  /* 0x0000011000007945 */ /* 0x000fe20003800200 */
[----:B------:R-:W-:Y:S01]  /*0090*/  IMAD.MOV.U32 R0, RZ, RZ, RZ ;  /* 0x000000ffff007224 */ /* 0x000fe200078e00ff */
[----:B------:R-:W3:Y:S01]  /*00a0*/  LDCU.64 UR8, c[0x0][0x358] ;  /* 0x00006b00ff0877ac */ /* 0x000ee20008000a00 */
[----:B-1----:R-:W-:-:S04]  /*00b0*/  IMAD R6, R2, UR7, RZ ;  /* 0x0000000702067c24 */ /* 0x002fc8000f8e02ff */
[----:B--2---:R-:W-:Y:S01]  /*00c0*/  IMAD.WIDE.U32 R4, R6, 0x2, R4 ;  /* 0x0000000206047825 */ /* 0x004fe200078e0004 */
[----:B0-----:R-:W-:-:S13]  /*00d0*/  ISETP.GE.U32.AND P0, PT, R9, UR7, PT ;  /* 0x0000000709007c0c */ /* 0x001fda000bf06070 */
[----:B---3--:R-:W-:Y:S05]  /*00e0*/  @P0 BRA `(.L_x_138) ;  /* 0x0000000000280947 */ /* 0x008fea0003800000 */
[----:B------:R-:W0:Y:S01]  /*00f0*/  LDC R8, c[0x0][0x360] ;  /* 0x0000d800ff087b82 */ /* 0x000e220000000800 */
[----:B------:R-:W-:Y:S01]  /*0100*/  IMAD.MOV.U32 R0, RZ, RZ, RZ ;  /* 0x000000ffff007224 */ /* 0x000fe200078e00ff */
[----:B------:R-:W-:-:S07]  /*0110*/  MOV R3, R9 ;  /* 0x0000000900037202 */ /* 0x000fce0000000f00 */
.L_x_139:
[----:B------:R-:W-:-:S06]  /*0120*/  IMAD.WIDE.U32 R10, R3, 0x2, R4 ;  /* 0x00000002030a7825 */ /* 0x000fcc00078e0004 */
[----:B------:R-:W2:Y:S01]  /*0130*/  LDG.E.U16.CONSTANT R10, desc[UR8][R10.64] ;  /* 0x000000080a0a7981 */ /* 0x000ea2000c1e9500 */
[----:B0-----:R-:W-:-:S05]  /*0140*/  IMAD.IADD R3, R8, 0x1, R3 ;  /* 0x0000000108037824 */ /* 0x001fca00078e0203 */
[----:B------:R-:W-:Y:S01]  /*0150*/  ISETP.GE.U32.AND P0, PT, R3, UR7, PT ;  /* 0x0000000703007c0c */ /* 0x000fe2000bf06070 */
[----:B--2---:R-:W-:-:S05]  /*0160*/  HADD2.F32 R7, -RZ, R10.H0_H0 ;  /* 0x2000000aff077230 */ /* 0x004fca0000004100 */
[----:B------:R-:W-:-:S07]  /*0170*/  FFMA R0, R7, R7, R0 ;  /* 0x0000000707007223 */ /* 0x000fce0000000000 */
[----:B------:R-:W-:Y:S05]  /*0180*/  @!P0 BRA `(.L_x_139) ;  /* 0xfffffffc00e48947 */ /* 0x000fea000383ffff */
.L_x_138:
[----:B------:R-:W-:Y:S05]  /*0190*/  BSYNC.RECONVERGENT B0 ;  /* 0x0000000000007941 */ /* 0x000fea0003800200 */
.L_x_137:
[----:B------:R-:W0:Y:S01]  /*01a0*/  SHFL.DOWN PT, R3, R0, 0x10, 0x1f ;  /* 0x0a001f0000037f89 */ /* 0x000e2200000e0000 */
[----:B------:R-:W1:Y:S01]  /*01b0*/  LDCU UR6, c[0x0][0x360] ;  /* 0x00006c00ff0677ac */ /* 0x000e620008000800 */
[----:B------:R-:W-:-:S13]  /*01c0*/  LOP3.LUT P0, R12, R9, 0x1f, RZ, 0xc0, !PT ;  /* 0x0000001f090c7812 */ /* 0x000fda000780c0ff */
[----:B------:R-:W2:Y:S01]  /*01d0*/  @!P0 S2R R11, SR_CgaCtaId ;  /* 0x00000000000b8919 */ /* 0x000ea20000008800 */
[----:B-1----:R-:W-:Y:S01]  /*01e0*/  USHF.R.U32.HI UR4, URZ, 0x5, UR6 ;  /* 0x00000005ff047899 */ /* 0x002fe20008011606 */
[----:B0-----:R-:W-:-:S05]  /*01f0*/  FADD R3, R3, R0 ;  /* 0x0000000003037221 */ /* 0x001fca0000000000 */
[----:B------:R-:W-:Y:S02]  /*0200*/  ISETP.GE.U32.AND P1, PT, R9, UR4, PT ;  /* 0x0000000409007c0c */ /* 0x000fe4000bf26070 */
[----:B------:R-:W-:Y:S01]  /*0210*/  @!P0 MOV R0, 0x400 ;  /* 0x0000040000008802 */ /* 0x000fe20000000f00 */
[----:B------:R-:W0:Y:S04]  /*0220*/  SHFL.DOWN PT, R8, R3, 0x8, 0x1f ;  /* 0x09001f0003087f89 */ /* 0x000e2800000e0000 */
[----:B------:R-:W-:-:S06]  /*0230*/  @!P0 VIADD R0, R0, 0x4 ;  /* 0x0000000400008836 */ /* 0x000fcc0000000000 */
[----:B------:R-:W1:Y:S01]  /*0240*/  @!P1 S2R R13, SR_CgaCtaId ;  /* 0x00000000000d9919 */ /* 0x000e620000008800 */
[----:B--2---:R-:W-:-:S04]  /*0250*/  @!P0 LEA R0, R11, R0, 0x18 ;  /* 0x000000000b008211 */ /* 0x004fc800078ec0ff */
[----:B------:R-:W-:Y:S01]  /*0260*/  @!P0 LEA.HI R0, R9, R0, RZ, 0x1d ;  /* 0x0000000009008211 */ /* 0x000fe200078fe8ff */
[----:B0-----:R-:W-:-:S05]  /*0270*/  FADD R8, R3, R8 ;  /* 0x0000000803087221 */ /* 0x001fca0000000000 */
[----:B------:R-:W0:Y:S02]  /*0280*/  SHFL.DOWN PT, R7, R8, 0x4, 0x1f ;  /* 0x08801f0008077f89 */ /* 0x000e2400000e0000 */
[----:B0-----:R-:W-:Y:S01]  /*0290*/  FADD R7, R8, R7 ;  /* 0x0000000708077221 */ /* 0x001fe20000000000 */
[----:B------:R-:W-:-:S04]  /*02a0*/  @!P1 MOV R8, 0x400 ;  /* 0x0000040000089802 */ /* 0x000fc80000000f00 */
[----:B------:R-:W0:Y:S01]  /*02b0*/  SHFL.DOWN PT, R10, R7, 0x2, 0x1f ;  /* 0x08401f00070a7f89 */ /* 0x000e2200000e0000 */
[----:B------:R-:W-:Y:S01]  /*02c0*/  @!P1 IADD3 R8, PT, PT, R8, 0x4, RZ ;  /* 0x0000000408089810 */ /* 0x000fe20007ffe0ff */
[----:B0-----:R-:W-:-:S03]  /*02d0*/  FADD R10, R7, R10 ;  /* 0x0000000a070a7221 */ /* 0x001fc60000000000 */
[----:B-1----:R-:W-:Y:S02]  /*02e0*/  @!P1 LEA R7, R13, R8, 0x18 ;  /* 0x000000080d079211 */ /* 0x002fe400078ec0ff */
[----:B------:R-:W0:Y:S03]  /*02f0*/  SHFL.DOWN PT, R3, R10, 0x1, 0x1f ;  /* 0x08201f000a037f89 */ /* 0x000e2600000e0000 */
[----:B------:R-:W-:Y:S02]  /*0300*/  @!P1 IMAD R8, R12, 0x4, R7 ;  /* 0x000000040c089824 */ /* 0x000fe400078e0207 */
[----:B0-----:R-:W-:Y:S01]  /*0310*/  FADD R13, R10, R3 ;  /* 0x000000030a0d7221 */ /* 0x001fe20000000000 */
[----:B------:R-:W-:Y:S01]  /*0320*/  IMAD.MOV.U32 R3, RZ, RZ, RZ ;  /* 0x000000ffff037224 */ /* 0x000fe200078e00ff */
[----:B------:R-:W0:Y:S03]  /*0330*/  LDC.64 R10, c[0x0][0x380] ;  /* 0x0000e000ff0a7b82 */ /* 0x000e260000000a00 */
[----:B------:R1:W-:Y:S05]  /*0340*/  @!P0 STS [R0], R13 ;  /* 0x0000000d00008388 */ /* 0x0003ea0000000800 */
[----:B------:R-:W-:Y:S01]  /*0350*/  BAR.SYNC.DEFER_BLOCKING 0x0 ;  /* 0x0000000000007b1d */ /* 0x000fe20000010000 */
[----:B------:R-:W-:Y:S01]  /*0360*/  ISETP.GT.U32.AND P0, PT, R9, 0x1f, PT ;  /* 0x0000001f0900780c */ /* 0x000fe20003f04070 */
[----:B0-----:R-:W-:-:S04]  /*0370*/  IMAD.WIDE.U32 R6, R6, 0x2, R10 ;  /* 0x0000000206067825 */ /* 0x001fc800078e000a */
[----:B------:R1:W0:Y:S08]  /*0380*/  @!P1 LDS R3, [R8] ;  /* 0x0000000008039984 */ /* 0x0002300000000800 */
[----:B------:R-:W-:Y:S05]  /*0390*/  @P0 BRA `(.L_x_140) ;  /* 0x0000000000b00947 */ /* 0x000fea0003800000 */
[----:B------:R-:W-:-:S03]  /*03a0*/  UMOV UR4, 0xffffffff ;  /* 0xffffffff00047882 */ /* 0x000fc60000000000 */
[----:B------:R-:W-:Y:S05]  /*03b0*/  BRA.DIV UR4, `(.L_x_141) ;  /* 0x0000000604487947 */ /* 0x000fea000b800000 */
[----:B01----:R-:W0:Y:S02]  /*03c0*/  SHFL.DOWN PT, R0, R3, 0x10, 0x1f ;  /* 0x0a001f0003007f89 */ /* 0x003e2400000e0000 */
        /* <DEDUP_REMOVED lines=8> */
.L_x_151:
[----:B------:R-:W-:Y:S01]  /*0450*/  ISETP.NE.AND P0, PT, R9, RZ, PT ;  /* 0x000000ff0900720c */ /* 0x000fe20003f05270 */
[----:B-1----:R-:W-:-:S12]  /*0460*/  FADD R0, R13, R10 ;  /* 0x0000000a0d007221 */ /* 0x002fd80000000000 */
[----:B------:R-:W-:Y:S05]  /*0470*/  @P0 BRA `(.L_x_140) ;  /* 0x0000000000780947 */ /* 0x000fea0003800000 */
[----:B------:R-:W-:Y:S01]  /*0480*/  I2FP.F32.U32 R3, UR7 ;  /* 0x0000000700037c45 */ /* 0x000fe20008201000 */
        /* <DEDUP_REMOVED lines=10> */
[----:B0-----:R-:W-:Y:S05]  /*0530*/  CALL.REL.NOINC `($__internal_4_$__cuda_sm3x_div_rn_noftz_f32_slowpath) ;  /* 0x0000000400747944 */ /* 0x001fea0003c00000 */
[----:B------:R-:W-:-:S07]  /*0540*/  MOV R8, R0 ;  /* 0x0000000000087202 */ /* 0x000fce0000000f00 */
.L_x_143:
[----:B------:R-:W-:Y:S05]  /*0550*/  BSYNC.RECONVERGENT B0 ;  /* 0x0000000000007941 */ /* 0x000fea0003800200 */
.L_x_142:
[----:B------:R-:W1:Y:S01]  /*0560*/  LDC.64 R10, c[0x0][0x388] ;  /* 0x0000e200ff0a7b82 */ /* 0x000e620000000a00 */
[----:B------:R-:W2:Y:S07]  /*0570*/  LDCU UR4, c[0x0][0x3a0] ;  /* 0x00007400ff0477ac */ /* 0x000eae0008000800 */
[----:B------:R-:W3:Y:S01]  /*0580*/  S2UR UR5, SR_CgaCtaId ;  /* 0x00000000000579c3 */ /* 0x000ee20000008800 */
[----:B--2---:R-:W-:Y:S01]  /*0590*/  FADD R8, R8, UR4 ;  /* 0x0000000408087e21 */ /* 0x004fe20008000000 */
[----:B------:R-:W-:Y:S01]  /*05a0*/  UMOV UR4, 0x400 ;  /* 0x0000040000047882 */ /* 0x000fe20000000000 */
[----:B-1----:R-:W-:-:S03]  /*05b0*/  ISETP.NE.U32.AND P0, PT, R10, RZ, PT ;  /* 0x000000ff0a00720c */ /* 0x002fc60003f05070 */
[----:B------:R-:W-:Y:S02]  /*05c0*/  FSETP.GEU.AND P1, PT, |R8|, 1.175494350822287508e-38, PT ;  /* 0x008000000800780b */ /* 0x000fe40003f2e200 */
[----:B------:R-:W-:Y:S01]  /*05d0*/  ISETP.NE.AND.EX P0, PT, R11, RZ, PT, P0 ;  /* 0x000000ff0b00720c */ /* 0x000fe20003f05300 */
[----:B---3--:R-:W-:-:S10]  /*05e0*/  ULEA UR4, UR5, UR4, 0x18 ;  /* 0x0000000405047291 */ /* 0x008fd4000f8ec0ff */
[----:B------:R-:W-:Y:S02]  /*05f0*/  @!P1 FMUL R8, R8, 16777216 ;  /* 0x4b80000008089820 */ /* 0x000fe40000400000 */
[----:B------:R-:W1:Y:S02]  /*0600*/  @P0 LDC.64 R10, c[0x0][0x388] ;  /* 0x0000e200ff0a0b82 */ /* 0x000e640000000a00 */
[----:B0-----:R-:W0:Y:S02]  /*0610*/  MUFU.RSQ R13, R8 ;  /* 0x00000008000d7308 */ /* 0x001e240000001400 */
[----:B0-----:R-:W-:Y:S01]  /*0620*/  @!P1 FMUL R13, R13, 4096 ;  /* 0x458000000d0d9820 */ /* 0x001fe20000400000 */
[----:B-1----:R-:W-:-:S04]  /*0630*/  @P0 IMAD.WIDE.U32 R2, R2, 0x4, R10 ;  /* 0x0000000402020825 */ /* 0x002fc800078e000a */
[----:B------:R2:W-:Y:S04]  /*0640*/  STS [UR4], R13 ;  /* 0x0000000dff007988 */ /* 0x0005e80008000804 */
[----:B------:R2:W-:Y:S02]  /*0650*/  @P0 STG.E desc[UR8][R2.64], R13 ;  /* 0x0000000d02000986 */ /* 0x0005e4000c101908 */
.L_x_140:
        /* <DEDUP_REMOVED lines=8> */
[----:B------:R-:W1:Y:S01]  /*06e0*/  LDS R0, [UR4] ;  /* 0x00000004ff007984 */ /* 0x000e620008000800 */
[----:B------:R-:W3:Y:S01]  /*06f0*/  LDCU.64 UR4, c[0x0][0x398] ;  /* 0x00007300ff0477ac */ /* 0x000ee20008000a00 */
[----:B0-2---:R-:W0:Y:S01]  /*0700*/  LDC.64 R2, c[0x0][0x398] ;  /* 0x0000e600ff027b82 */ /* 0x005e220000000a00 */
[----:B---3--:R-:W-:-:S04]  /*0710*/  UISETP.NE.U32.AND UP0, UPT, UR4, URZ, UPT ;  /* 0x000000ff0400728c */ /* 0x008fc8000bf05070 */
[----:B------:R-:W-:-:S09]  /*0720*/  UISETP.NE.AND.EX UP0, UPT, UR5, URZ, UPT, UP0 ;  /* 0x000000ff0500728c */ /* 0x000fd2000bf05300 */
[----:B------:R-:W-:Y:S05]  /*0730*/  BRA.U !UP0, `(.L_x_144) ;  /* 0x00000001083c7547 */ /* 0x000fea000b800000 */
.L_x_145:
[----:B------:R-:W-:-:S04]  /*0740*/  IMAD.WIDE.U32 R10, R9, 0x2, R4 ;  /* 0x00000002090a7825 */ /* 0x000fc800078e0004 */
[----:B0-----:R-:W-:Y:S02]  /*0750*/  IMAD.WIDE.U32 R12, R9, 0x2, R2 ;  /* 0x00000002090c7825 */ /* 0x001fe400078e0002 */
[----:B------:R-:W2:Y:S04]  /*0760*/  LDG.E.U16.CONSTANT R10, desc[UR8][R10.64] ;  /* 0x000000080a0a7981 */ /* 0x000ea8000c1e9500 */
[----:B------:R-:W3:Y:S01]  /*0770*/  LDG.E.U16.CONSTANT R12, desc[UR8][R12.64] ;  /* 0x000000080c0c7981 */ /* 0x000ee2000c1e9500 */
[----:B--2---:R-:W-:Y:S02]  /*0780*/  HADD2.F32 R15, -RZ, R10.H0_H0 ;  /* 0x2000000aff0f7230 */ /* 0x004fe40000004100 */
[----:B---3--:R-:W-:-:S03]  /*0790*/  HADD2.F32 R14, -RZ, R12.H0_H0 ;  /* 0x2000000cff0e7230 */ /* 0x008fc60000004100 */
[----:B-1----:R-:W-:-:S04]  /*07a0*/  FMUL R15, R0, R15 ;  /* 0x0000000f000f7220 */ /* 0x002fc80000400000 */
[----:B------:R-:W-:-:S05]  /*07b0*/  FMUL R14, R15, R14 ;  /* 0x0000000e0f0e7220 */ /* 0x000fca0000400000 */
[----:B------:R-:W-:Y:S01]  /*07c0*/  F2FP.F16.F32.PACK_AB R11, RZ, R14 ;  /* 0x0000000eff0b723e */ /* 0x000fe200000000ff */
[----:B------:R-:W-:-:S04]  /*07d0*/  IMAD.WIDE.U32 R14, R9, 0x2, R6 ;  /* 0x00000002090e7825 */ /* 0x000fc800078e0006 */
[----:B------:R-:W-:Y:S01]  /*07e0*/  VIADD R9, R9, UR6 ;  /* 0x0000000609097c36 */ /* 0x000fe20008000000 */
[----:B------:R2:W-:Y:S04]  /*07f0*/  STG.E.U16 desc[UR8][R14.64], R11 ;  /* 0x0000000b0e007986 */ /* 0x0005e8000c101508 */
[----:B------:R-:W-:-:S13]  /*0800*/  ISETP.GE.U32.AND P0, PT, R9, R8, PT ;  /* 0x000000080900720c */ /* 0x000fda0003f06070 */
[----:B--2---:R-:W-:Y:S05]  /*0810*/  @!P0 BRA `(.L_x_145) ;  /* 0xfffffffc00c88947 */ /* 0x004fea000383ffff */
[----:B------:R-:W-:Y:S05]  /*0820*/  EXIT ;  /* 0x000000000000794d */ /* 0x000fea0003800000 */
.L_x_144:
[----:B0-----:R-:W-:-:S06]  /*0830*/  IMAD.WIDE.U32 R2, R9, 0x2, R4 ;  /* 0x0000000209027825 */ /* 0x001fcc00078e0004 */
[----:B------:R-:W2:Y:S02]  /*0840*/  LDG.E.U16.CONSTANT R2, desc[UR8][R2.64] ;  /* 0x0000000802027981 */ /* 0x000ea4000c1e9500 */
[----:B--2---:R-:W-:-:S05]  /*0850*/  HADD2.F32 R11, -RZ, R2.H0_H0 ;  /* 0x20000002ff0b7230 */ /* 0x004fca0000004100 */
[----:B-1----:R-:W-:-:S05]  /*0860*/  FMUL R11, R0, R11 ;  /* 0x0000000b000b7220 */ /* 0x002fca0000400000 */
[----:B------:R-:W-:Y:S01]  /*0870*/  F2FP.F16.F32.PACK_AB R3, RZ, R11 ;  /* 0x0000000bff03723e */ /* 0x000fe200000000ff */
[----:B------:R-:W-:-:S04]  /*0880*/  IMAD.WIDE.U32 R10, R9, 0x2, R6 ;  /* 0x00000002090a7825 */ /* 0x000fc800078e0006 */
[----:B------:R-:W-:Y:S01]  /*0890*/  VIADD R9, R9, UR6 ;  /* 0x0000000609097c36 */ /* 0x000fe20008000000 */
[----:B------:R2:W-:Y:S04]  /*08a0*/  STG.E.U16 desc[UR8][R10.64], R3 ;  /* 0x000000030a007986 */ /* 0x0005e8000c101508 */
[----:B------:R-:W-:-:S13]  /*08b0*/  ISETP.GE.U32.AND P0, PT, R9, R8, PT ;  /* 0x000000080900720c */ /* 0x000fda0003f06070 */
[----:B--2---:R-:W-:Y:S05]  /*08c0*/  @!P0 BRA `(.L_x_144) ;  /* 0xfffffffc00d88947 */ /* 0x004fea000383ffff */
[----:B------:R-:W-:Y:S05]  /*08d0*/  EXIT ;  /* 0x000000000000794d */ /* 0x000fea0003800000 */
.L_x_141:
[----:B------:R-:W-:Y:S02]  /*08e0*/  HFMA2 R14, -RZ, RZ, 0, 9.5367431640625e-07 ;  /* 0x00000010ff0e7431 */ /* 0x000fe400000001ff */
[----:B------:R-:W-:Y:S02]  /*08f0*/  IMAD.MOV.U32 R15, RZ, RZ, 0x1f ;  /* 0x0000001fff0f7424 */ /* 0x000fe400078e00ff */
[----:B------:R-:W-:-:S07]  /*0900*/  IMAD.MOV.U32 R12, RZ, RZ, -0x1 ;  /* 0xffffffffff0c7424 */ /* 0x000fce00078e00ff */
[----:B01----:R-:W-:Y:S05]  /*0910*/  WARPSYNC.COLLECTIVE R12, `(.L_x_146) ;  /* 0x000000000c087348 */ /* 0x003fea0003c00000 */
[----:B0-----:R0:W2:Y:S02]  /*0920*/  SHFL.DOWN P0, R10, R3, R14, R15 ;  /* 0x0800000e030a7389 */ /* 0x0010a4000000000f */
[----:B012---:R-:W-:Y:S05]  /*0930*/  ENDCOLLECTIVE ;  /* 0x000000000000791b */ /* 0x007fea0003800000 */
.L_x_146:
[----:B------:R-:W-:Y:S01]  /*0940*/  IMAD.MOV.U32 R14, RZ, RZ, 0x8 ;  /* 0x00000008ff0e7424 */ /* 0x000fe200078e00ff */
[----:B------:R-:W-:-:S05]  /*0950*/  MOV R0, R10 ;  /* 0x0000000a00007202 */ /* 0x000fca0000000f00 */
[----:B------:R-:W-:-:S04]  /*0960*/  FADD R0, R0, R3 ;  /* 0x0000000300007221 */ /* 0x000fc80000000000 */
[----:B------:R-:W-:-:S07]  /*0970*/  IMAD.MOV.U32 R3, RZ, RZ, R0 ;  /* 0x000000ffff037224 */ /* 0x000fce00078e0000 */
[----:B------:R-:W-:Y:S05]  /*0980*/  WARPSYNC.COLLECTIVE R12, `(.L_x_147) ;  /* 0x000000000c087348 */ /* 0x000fea0003c00000 */
[----:B------:R0:W1:Y:S02]  /*0990*/  SHFL.DOWN P0, R10, R3, R14, R15 ;  /* 0x0800000e030a7389 */ /* 0x000064000000000f */
[----:B01----:R-:W-:Y:S05]  /*09a0*/  ENDCOLLECTIVE ;  /* 0x000000000000791b */ /* 0x003fea0003800000 */
.L_x_147:
[----:B------:R-:W-:Y:S01]  /*09b0*/  IMAD.MOV.U32 R14, RZ, RZ, 0x4 ;  /* 0x00000004ff0e7424 */ /* 0x000fe200078e00ff */
[----:B------:R-:W-:-:S05]  /*09c0*/  MOV R11, R10 ;  /* 0x0000000a000b7202 */ /* 0x000fca0000000f00 */
[----:B------:R-:W-:-:S04]  /*09d0*/  FADD R11, R0, R11 ;  /* 0x0000000b000b7221 */ /* 0x000fc80000000000 */
[----:B------:R-:W-:-:S07]  /*09e0*/  IMAD.MOV.U32 R3, RZ, RZ, R11 ;  /* 0x000000ffff037224 */ /* 0x000fce00078e000b */
[----:B------:R-:W-:Y:S05]  /*09f0*/  WARPSYNC.COLLECTIVE R12, `(.L_x_148) ;  /* 0x000000000c087348 */ /* 0x000fea0003c00000 */
[----:B------:R0:W1:Y:S02]  /*0a00*/  SHFL.DOWN P0, R10, R3, R14, R15 ;  /* 0x0800000e030a7389 */ /* 0x000064000000000f */
[----:B01----:R-:W-:Y:S05]  /*0a10*/  ENDCOLLECTIVE ;  /* 0x000000000000791b */ /* 0x003fea0003800000 */
.L_x_148:
[----:B------:R-:W-:Y:S01]  /*0a20*/  IMAD.MOV.U32 R14, RZ, RZ, 0x2 ;  /* 0x00000002ff0e7424 */ /* 0x000fe200078e00ff */
[----:B------:R-:W-:-:S05]  /*0a30*/  MOV R8, R10 ;  /* 0x0000000a00087202 */ /* 0x000fca0000000f00 */
[----:B------:R-:W-:-:S04]  /*0a40*/  FADD R8, R11, R8 ;  /* 0x000000080b087221 */ /* 0x000fc80000000000 */
[----:B------:R-:W-:-:S07]  /*0a50*/  IMAD.MOV.U32 R3, RZ, RZ, R8 ;  /* 0x000000ffff037224 */ /* 0x000fce00078e0008 */
[----:B------:R-:W-:Y:S05]  /*0a60*/  WARPSYNC.COLLECTIVE R12, `(.L_x_149) ;  /* 0x000000000c087348 */ /* 0x000fea0003c00000 */
[----:B------:R0:W1:Y:S02]  /*0a70*/  SHFL.DOWN P0, R10, R3, R14, R15 ;  /* 0x0800000e030a7389 */ /* 0x000064000000000f */
[----:B01----:R-:W-:Y:S05]  /*0a80*/  ENDCOLLECTIVE ;  /* 0x000000000000791b */ /* 0x003fea0003800000 */
.L_x_149:
[----:B------:R-:W-:Y:S01]  /*0a90*/  IMAD.MOV.U32 R14, RZ, RZ, 0x1 ;  /* 0x00000001ff0e7424 */ /* 0x000fe200078e00ff */
[----:B------:R-:W-:-:S05]  /*0aa0*/  MOV R13, R10 ;  /* 0x0000000a000d7202 */ /* 0x000fca0000000f00 */
[----:B------:R-:W-:-:S04]  /*0ab0*/  FADD R13, R8, R13 ;  /* 0x0000000d080d7221 */ /* 0x000fc80000000000 */
[----:B------:R-:W-:-:S07]  /*0ac0*/  IMAD.MOV.U32 R3, RZ, RZ, R13 ;  /* 0x000000ffff037224 */ /* 0x000fce00078e000d */
[----:B------:R-:W-:Y:S05]  /*0ad0*/  WARPSYNC.COLLECTIVE R12, `(.L_x_150) ;  /* 0x000000000c087348 */ /* 0x000fea0003c00000 */
[----:B------:R0:W1:Y:S02]  /*0ae0*/  SHFL.DOWN P0, R10, R3, R14, R15 ;  /* 0x0800000e030a7389 */ /* 0x000064000000000f */
[----:B01----:R-:W-:Y:S05]  /*0af0*/  ENDCOLLECTIVE ;  /* 0x000000000000791b */ /* 0x003fea0003800000 */
.L_x_150:
[----:B------:R-:W-:Y:S05]  /*0b00*/  BRA `(.L_x_151) ;  /* 0xfffffff800507947 */ /* 0x000fea000383ffff */
        .weak           $__internal_4_$__cuda_sm3x_div_rn_noftz_f32_slowpath
        .type           $__internal_4_$__cuda_sm3x_div_rn_noftz_f32_slowpath,@function
        .size           $__internal_4_$__cuda_sm3x_div_rn_noftz_f32_slowpath,(.L_x_195 - $__internal_4_$__cuda_sm3x_div_rn_noftz_f32_slowpath)
$__internal_4_$__cuda_sm3x_div_rn_noftz_f32_slowpath:
[----:B------:R-:W-:Y:S01]  /*0b10*/  SHF.R.U32.HI R11, RZ, 0x17, R3 ;  /* 0x00000017ff0b7819 */ /* 0x000fe20000011603 */
[----:B------:R-:W-:Y:S01]  /*0b20*/  BSSY.RECONVERGENT B1, `(.L_x_152) ;  /* 0x0000064000017945 */ /* 0x000fe20003800200 */
[--C-:B------:R-:W-:Y:S01]  /*0b30*/  SHF.R.U32.HI R10, RZ, 0x17, R0.reuse ;  /* 0x00000017ff0a7819 */ /* 0x100fe20000011600 */
[----:B------:R-:W-:Y:S01]  /*0b40*/  IMAD.MOV.U32 R12, RZ, RZ, R0 ;  /* 0x000000ffff0c7224 */ /* 0x000fe200078e0000 */
[----:B------:R-:W-:Y:S02]  /*0b50*/  LOP3.LUT R11, R11, 0xff, RZ, 0xc0, !PT ;  /* 0x000000ff0b0b7812 */ /* 0x000fe400078ec0ff */
[----:B------:R-:W-:Y:S02]  /*0b60*/  LOP3.LUT R16, R10, 0xff, RZ, 0xc0, !PT ;  /* 0x000000ff0a107812 */ /* 0x000fe400078ec0ff */
[----:B------:R-:W-:Y:S02]  /*0b70*/  IADD3 R14, PT, PT, R11, -0x1, RZ ;  /* 0xffffffff0b0e7810 */ /* 0x000fe40007ffe0ff */
[----:B------:R-:W-:Y:S01]  /*0b80*/  MOV R13, R3 ;  /* 0x00000003000d7202 */ /* 0x000fe20000000f00 */
[----:B------:R-:W-:Y:S01]  /*0b90*/  VIADD R15, R16, 0xffffffff ;  /* 0xffffffff100f7836 */ /* 0x000fe20000000000 */
        /* <DEDUP_REMOVED lines=22> */
[----:B------:R-:W-:Y:S01]  /*0d00*/  @P0 IMAD.MOV.U32 R10, RZ, RZ, RZ ;  /* 0x000000ffff0a0224 */ /* 0x000fe200078e00ff */
[----:B------:R-:W-:Y:S01]  /*0d10*/  @!P0 MOV R10, 0xffffffc0 ;  /* 0xffffffc0000a8802 */ /* 0x000fe20000000f00 */
[----:B------:R-:W-:Y:S01]  /*0d20*/  @!P0 FFMA R12, R0, 1.84467440737095516160e+19, RZ ;  /* 0x5f800000000c8823 */ /* 0x000fe200000000ff */
[----:B------:R-:W-:-:S03]  /*0d30*/  @!P1 FFMA R13, R3, 1.84467440737095516160e+19, RZ ;  /* 0x5f800000030d9823 */ /* 0x000fc600000000ff */
[----:B------:R-:W-:-:S07]  /*0d40*/  @!P1 VIADD R10, R10, 0x40 ;  /* 0x000000400a0a9836 */ /* 0x000fce0000000000 */
.L_x_153:
        /* <DEDUP_REMOVED lines=18> */
[----:B------:R-:W-:-:S05]  /*0e70*/  IMAD.IADD R13, R3, 0x1, R11 ;  /* 0x00000001030d7824 */ /* 0x000fca00078e020b */
        /* <DEDUP_REMOVED lines=32> */
.L_x_160:
[----:B------:R-:W-:-:S04]  /*1080*/  LOP3.LUT R0, R0, 0x80000000, RZ, 0xc0, !PT ;  /* 0x8000000000007812 */ /* 0x000fc800078ec0ff */
[----:B------:R-:W-:Y:S01]  /*1090*/  LOP3.LUT R0, R0, 0x7f800000, RZ, 0xfc, !PT ;  /* 0x7f80000000007812 */ /* 0x000fe200078efcff */
[----:B------:R-:W-:Y:S06]  /*10a0*/  BRA `(.L_x_161) ;  /* 0x0000000000047947 */ /* 0x000fec0003800000 */
.L_x_159:
[----:B------:R-:W-:-:S07]  /*10b0*/  LEA R0, R11, R0, 0x17 ;  /* 0x000000000b007211 */ /* 0x000fce00078eb8ff */
.L_x_161:
[----:B------:R-:W-:Y:S05]  /*10c0*/  BSYNC.RECONVERGENT B2 ;  /* 0x0000000000027941 */ /* 0x000fea0003800200 */
.L_x_158:
[----:B------:R-:W-:Y:S05]  /*10d0*/  BRA `(.L_x_162) ;  /* 0x0000000000207947 */ /* 0x000fea0003800000 */
.L_x_157:
[----:B------:R-:W-:-:S04]  /*10e0*/  LOP3.LUT R0, R13, 0x80000000, R12, 0x48, !PT ;  /* 0x800000000d007812 */ /* 0x000fc800078e480c */
[----:B------:R-:W-:Y:S01]  /*10f0*/  LOP3.LUT R0, R0, 0x7f800000, RZ, 0xfc, !PT ;  /* 0x7f80000000007812 */ /* 0x000fe200078efcff */
[----:B------:R-:W-:Y:S06]  /*1100*/  BRA `(.L_x_162) ;  /* 0x0000000000147947 */ /* 0x000fec0003800000 */
.L_x_156:
[----:B------:R-:W-:Y:S01]  /*1110*/  LOP3.LUT R0, R13, 0x80000000, R12, 0x48, !PT ;  /* 0x800000000d007812 */ /* 0x000fe200078e480c */
[----:B------:R-:W-:Y:S06]  /*1120*/  BRA `(.L_x_162) ;  /* 0x00000000000c7947 */ /* 0x000fec0003800000 */
.L_x_155:
[----:B------:R-:W0:Y:S01]  /*1130*/  MUFU.RSQ R0, -QNAN ;  /* 0xffc0000000007908 */ /* 0x000e220000001400 */
[----:B------:R-:W-:Y:S05]  /*1140*/  BRA `(.L_x_162) ;  /* 0x0000000000047947 */ /* 0x000fea0003800000 */
.L_x_154:
[----:B------:R-:W-:-:S07]  /*1150*/  FADD.FTZ R0, R0, R3 ;  /* 0x0000000300007221 */ /* 0x000fce0000010000 */
.L_x_162:
[----:B------:R-:W-:Y:S05]  /*1160*/  BSYNC.RECONVERGENT B1 ;  /* 0x0000000000017941 */ /* 0x000fea0003800200 */
.L_x_152:
[----:B------:R-:W-:Y:S02]  /*1170*/  HFMA2 R11, -RZ, RZ, 0, 0 ;  /* 0x00000000ff0b7431 */ /* 0x000fe400000001ff */
[----:B------:R-:W-:-:S04]  /*1180*/  IMAD.MOV.U32 R10, RZ, RZ, R8 ;  /* 0x000000ffff0a7224 */ /* 0x000fc800078e0008 */
[----:B0-----:R-:W-:Y:S05]  /*1190*/  RET.REL.NODEC R10 `(lux_rms_norm_f16_kernel) ;  /* 0xffffffec0a987950 */ /* 0x001fea0003c3ffff */
.L_x_163:
        /* <DEDUP_REMOVED lines=14> */
.L_x_195:


//--------------------- .text.lux_rms_norm_f32_kernel --------------------------
	.section	.text.lux_rms_norm_f32_kernel,"ax",@progbits
	.align	128
        .global         lux_rms_norm_f32_kernel
        .type           lux_rms_norm_f32_kernel,@function
        .size           lux_rms_norm_f32_kernel,(.L_x_196 - lux_rms_norm_f32_kernel)
        .other          lux_rms_norm_f32_kernel,@"STO_CUDA_ENTRY STV_DEFAULT"
lux_rms_norm_f32_kernel:
.text.lux_rms_norm_f32_kernel:
        /* <DEDUP_REMOVED lines=16> */
[----:B------:R-:W-:Y:S02]  /*0100*/  IMAD.MOV.U32 R0, RZ, RZ, RZ ;  /* 0x000000ffff007224 */ /* 0x000fe400078e00ff */
[----:B------:R-:W-:-:S07]  /*0110*/  IMAD.MOV.U32 R3, RZ, RZ, R9 ;  /* 0x000000ffff037224 */ /* 0x000fce00078e0009 */
.L_x_166:
[----:B------:R-:W-:-:S06]  /*0120*/  IMAD.WIDE.U32 R10, R3, 0x4, R4 ;  /* 0x00000004030a7825 */ /* 0x000fcc00078e0004 */
[----:B------:R-:W2:Y:S01]  /*0130*/  LDG.E.CONSTANT R11, desc[UR8][R10.64] ;  /* 0x000000080a0b7981 */ /* 0x000ea2000c1e9900 */
[----:B0-----:R-:W-:-:S04]  /*0140*/  IADD3 R3, PT, PT, R8, R3, RZ ;  /* 0x0000000308037210 */ /* 0x001fc80007ffe0ff */
[----:B------:R-:W-:Y:S01]  /*0150*/  ISETP.GE.U32.AND P0, PT, R3, UR7, PT ;  /* 0x0000000703007c0c */ /* 0x000fe2000bf06070 */
[----:B--2---:R-:W-:-:S12]  /*0160*/  FFMA R0, R11, R11, R0 ;  /* 0x0000000b0b007223 */ /* 0x004fd80000000000 */
[----:B------:R-:W-:Y:S05]  /*0170*/  @!P0 BRA `(.L_x_166) ;  /* 0xfffffffc00e88947 */ /* 0x000fea000383ffff */
.L_x_165:
[----:B------:R-:W-:Y:S05]  /*0180*/  BSYNC.RECONVERGENT B0 ;  /* 0x0000000000007941 */ /* 0x000fea0003800200 */
.L_x_164:
        /* <DEDUP_REMOVED lines=18> */
[----:B------:R-:W-:Y:S02]  /*02b0*/  @!P1 VIADD R8, R8, 0x4 ;  /* 0x0000000408089836 */ /* 0x000fe40000000000 */
[----:B0-----:R-:W-:-:S03]  /*02c0*/  FADD R10, R7, R10 ;  /* 0x0000000a070a7221 */ /* 0x001fc60000000000 */
[----:B-1----:R-:W-:Y:S02]  /*02d0*/  @!P1 LEA R7, R13, R8, 0x18 ;  /* 0x000000080d079211 */ /* 0x002fe400078ec0ff */
[----:B------:R-:W0:Y:S02]  /*02e0*/  SHFL.DOWN PT, R3, R10, 0x1, 0x1f ;  /* 0x08201f000a037f89 */ /* 0x000e2400000e0000 */
[----:B------:R-:W-:Y:S01]  /*02f0*/  @!P1 LEA R8, R12, R7, 0x2 ;  /* 0x000000070c089211 */ /* 0x000fe200078e10ff */
        /* <DEDUP_REMOVED lines=20> */
.L_x_178:
        /* <DEDUP_REMOVED lines=14> */
[----:B0-----:R-:W-:Y:S05]  /*0520*/  CALL.REL.NOINC `($__internal_5_$__cuda_sm3x_div_rn_noftz_f32_slowpath) ;  /* 0x0000000400607944 */ /* 0x001fea0003c00000 */
[----:B------:R-:W-:-:S07]  /*0530*/  IMAD.MOV.U32 R8, RZ, RZ, R0 ;  /* 0x000000ffff087224 */ /* 0x000fce00078e0000 */
.L_x_170:
[----:B------:R-:W-:Y:S05]  /*0540*/  BSYNC.RECONVERGENT B0 ;  /* 0x0000000000007941 */ /* 0x000fea0003800200 */
.L_x_169:
        /* <DEDUP_REMOVED lines=16> */
.L_x_167:
        /* <DEDUP_REMOVED lines=8> */
[----:B-1----:R-:W1:Y:S01]  /*06d0*/  LDS R0, [UR4] ;  /* 0x00000004ff007984 */ /* 0x002e620008000800 */
[----:B------:R-:W3:Y:S01]  /*06e0*/  LDCU.64 UR4, c[0x0][0x398] ;  /* 0x00007300ff0477ac */ /* 0x000ee20008000a00 */
[----:B------:R-:W4:Y:S01]  /*06f0*/  LDC.64 R14, c[0x0][0x398] ;  /* 0x0000e600ff0e7b82 */ /* 0x000f220000000a00 */
[----:B---3--:R-:W-:-:S04]  /*0700*/  UISETP.NE.U32.AND UP0, UPT, UR4, URZ, UPT ;  /* 0x000000ff0400728c */ /* 0x008fc8000bf05070 */
[----:B------:R-:W-:-:S09]  /*0710*/  UISETP.NE.AND.EX UP0, UPT, UR5, URZ, UPT, UP0 ;  /* 0x000000ff0500728c */ /* 0x000fd2000bf05300 */
[----:B------:R-:W-:Y:S05]  /*0720*/  BRA.U !UP0, `(.L_x_171) ;  /* 0x0000000108307547 */ /* 0x000fea000b800000 */
.L_x_172:
[----:B0-2---:R-:W-:-:S04]  /*0730*/  IMAD.WIDE.U32 R2, R9, 0x4, R4 ;  /* 0x0000000409027825 */ /* 0x005fc800078e0004 */
[C---:B----4-:R-:W-:Y:S02]  /*0740*/  IMAD.WIDE.U32 R10, R9.reuse, 0x4, R14 ;  /* 0x00000004090a7825 */ /* 0x050fe400078e000e */
[----:B------:R-:W1:Y:S04]  /*0750*/  LDG.E.CONSTANT R3, desc[UR8][R2.64] ;  /* 0x0000000802037981 */ /* 0x000e68000c1e9900 */
[----:B------:R-:W2:Y:S01]  /*0760*/  LDG.E.CONSTANT R11, desc[UR8][R10.64] ;  /* 0x000000080a0b7981 */ /* 0x000ea2000c1e9900 */
[C---:B---3--:R-:W-:Y:S01]  /*0770*/  IMAD.WIDE.U32 R12, R9.reuse, 0x4, R6 ;  /* 0x00000004090c7825 */ /* 0x048fe200078e0006 */
[----:B------:R-:W-:-:S04]  /*0780*/  IADD3 R9, PT, PT, R9, UR6, RZ ;  /* 0x0000000609097c10 */ /* 0x000fc8000fffe0ff */
[----:B------:R-:W-:Y:S01]  /*0790*/  ISETP.GE.U32.AND P0, PT, R9, R16, PT ;  /* 0x000000100900720c */ /* 0x000fe20003f06070 */
[----:B-1----:R-:W-:-:S04]  /*07a0*/  FMUL R8, R0, R3 ;  /* 0x0000000300087220 */ /* 0x002fc80000400000 */
[----:B--2---:R-:W-:-:S05]  /*07b0*/  FMUL R17, R8, R11 ;  /* 0x0000000b08117220 */ /* 0x004fca0000400000 */
[----:B------:R3:W-:Y:S03]  /*07c0*/  STG.E desc[UR8][R12.64], R17 ;  /* 0x000000110c007986 */ /* 0x0007e6000c101908 */
[----:B------:R-:W-:Y:S05]  /*07d0*/  @!P0 BRA `(.L_x_172) ;  /* 0xfffffffc00d48947 */ /* 0x000fea000383ffff */
[----:B------:R-:W-:Y:S05]  /*07e0*/  EXIT ;  /* 0x000000000000794d */ /* 0x000fea0003800000 */
.L_x_171:
[----:B0-2---:R-:W-:-:S06]  /*07f0*/  IMAD.WIDE.U32 R2, R9, 0x4, R4 ;  /* 0x0000000409027825 */ /* 0x005fcc00078e0004 */
[----:B------:R-:W1:Y:S01]  /*0800*/  LDG.E.CONSTANT R3, desc[UR8][R2.64] ;  /* 0x0000000802037981 */ /* 0x000e62000c1e9900 */
[----:B---3--:R-:W-:-:S04]  /*0810*/  IMAD.WIDE.U32 R10, R9, 0x4, R6 ;  /* 0x00000004090a7825 */ /* 0x008fc800078e0006 */
[----:B------:R-:W-:-:S05]  /*0820*/  VIADD R9, R9, UR6 ;  /* 0x0000000609097c36 */ /* 0x000fca0008000000 */
[----:B------:R-:W-:Y:S01]  /*0830*/  ISETP.GE.U32.AND P0, PT, R9, R16, PT ;  /* 0x000000100900720c */ /* 0x000fe20003f06070 */
[----:B-1----:R-:W-:-:S05]  /*0840*/  FMUL R13, R0, R3 ;  /* 0x00000003000d7220 */ /* 0x002fca0000400000 */
[----:B------:R3:W-:Y:S07]  /*0850*/  STG.E desc[UR8][R10.64], R13 ;  /* 0x0000000d0a007986 */ /* 0x0007ee000c101908 */
[----:B------:R-:W-:Y:S05]  /*0860*/  @!P0 BRA `(.L_x_171) ;  /* 0xfffffffc00e08947 */ /* 0x000fea000383ffff */
[----:B------:R-:W-:Y:S05]  /*0870*/  EXIT ;  /* 0x000000000000794d */ /* 0x000fea0003800000 */
.L_x_168:
[----:B------:R-:W-:Y:S02]  /*0880*/  HFMA2 R15, -RZ, RZ, 0, 1.847743988037109375e-06 ;  /* 0x0000001fff0f7431 */ /* 0x000fe400000001ff */
[----:B------:R-:W-:Y:S02]  /*0890*/  IMAD.MOV.U32 R14, RZ, RZ, 0x10 ;  /* 0x00000010ff0e7424 */ /* 0x000fe400078e00ff */
[----:B------:R-:W-:-:S07]  /*08a0*/  IMAD.MOV.U32 R12, RZ, RZ, -0x1 ;  /* 0xffffffffff0c7424 */ /* 0x000fce00078e00ff */
[----:B01----:R-:W-:Y:S05]  /*08b0*/  WARPSYNC.COLLECTIVE R12, `(.L_x_173) ;  /* 0x000000000c087348 */ /* 0x003fea0003c00000 */
[----:B0-----:R0:W2:Y:S02]  /*08c0*/  SHFL.DOWN P0, R10, R3, R14, R15 ;  /* 0x0800000e030a7389 */ /* 0x0010a4000000000f */
[----:B012---:R-:W-:Y:S05]  /*08d0*/  ENDCOLLECTIVE ;  /* 0x000000000000791b */ /* 0x007fea0003800000 */
.L_x_173:
[----:B------:R-:W-:Y:S02]  /*08e0*/  IMAD.MOV.U32 R14, RZ, RZ, 0x8 ;  /* 0x00000008ff0e7424 */ /* 0x000fe400078e00ff */
[----:B------:R-:W-:-:S04]  /*08f0*/  IMAD.MOV.U32 R0, RZ, RZ, R10 ;  /* 0x000000ffff007224 */ /* 0x000fc800078e000a */
[----:B------:R-:W-:-:S05]  /*0900*/  FADD R0, R0, R3 ;  /* 0x0000000300007221 */ /* 0x000fca0000000000 */
[----:B------:R-:W-:-:S07]  /*0910*/  MOV R3, R0 ;  /* 0x0000000000037202 */ /* 0x000fce0000000f00 */
[----:B------:R-:W-:Y:S05]  /*0920*/  WARPSYNC.COLLECTIVE R12, `(.L_x_174) ;  /* 0x000000000c087348 */ /* 0x000fea0003c00000 */
[----:B------:R0:W1:Y:S02]  /*0930*/  SHFL.DOWN P0, R10, R3, R14, R15 ;  /* 0x0800000e030a7389 */ /* 0x000064000000000f */
[----:B01----:R-:W-:Y:S05]  /*0940*/  ENDCOLLECTIVE ;  /* 0x000000000000791b */ /* 0x003fea0003800000 */
.L_x_174:
[----:B------:R-:W-:Y:S02]  /*0950*/  IMAD.MOV.U32 R14, RZ, RZ, 0x4 ;  /* 0x00000004ff0e7424 */ /* 0x000fe400078e00ff */
[----:B------:R-:W-:-:S04]  /*0960*/  IMAD.MOV.U32 R11, RZ, RZ, R10 ;  /* 0x000000ffff0b7224 */ /* 0x000fc800078e000a */
[----:B------:R-:W-:-:S05]  /*0970*/  FADD R11, R0, R11 ;  /* 0x0000000b000b7221 */ /* 0x000fca0000000000 */
[----:B------:R-:W-:-:S07]  /*0980*/  MOV R3, R11 ;  /* 0x0000000b00037202 */ /* 0x000fce0000000f00 */
[----:B------:R-:W-:Y:S05]  /*0990*/  WARPSYNC.COLLECTIVE R12, `(.L_x_175) ;  /* 0x000000000c087348 */ /* 0x000fea0003c00000 */
[----:B------:R0:W1:Y:S02]  /*09a0*/  SHFL.DOWN P0, R10, R3, R14, R15 ;  /* 0x0800000e030a7389 */ /* 0x000064000000000f */
[----:B01----:R-:W-:Y:S05]  /*09b0*/  ENDCOLLECTIVE ;  /* 0x000000000000791b */ /* 0x003fea0003800000 */
.L_x_175:
[----:B------:R-:W-:Y:S02]  /*09c0*/  IMAD.MOV.U32 R14, RZ, RZ, 0x2 ;  /* 0x00000002ff0e7424 */ /* 0x000fe400078e00ff */
[----:B------:R-:W-:-:S04]  /*09d0*/  IMAD.MOV.U32 R8, RZ, RZ, R10 ;  /* 0x000000ffff087224 */ /* 0x000fc800078e000a */
[----:B------:R-:W-:-:S05]  /*09e0*/  FADD R8, R11, R8 ;  /* 0x000000080b087221 */ /* 0x000fca0000000000 */
[----:B------:R-:W-:-:S07]  /*09f0*/  MOV R3, R8 ;  /* 0x0000000800037202 */ /* 0x000fce0000000f00 */
[----:B------:R-:W-:Y:S05]  /*0a00*/  WARPSYNC.COLLECTIVE R12, `(.L_x_176) ;  /* 0x000000000c087348 */ /* 0x000fea0003c00000 */
[----:B------:R0:W1:Y:S02]  /*0a10*/  SHFL.DOWN P0, R10, R3, R14, R15 ;  /* 0x0800000e030a7389 */ /* 0x000064000000000f */
[----:B01----:R-:W-:Y:S05]  /*0a20*/  ENDCOLLECTIVE ;  /* 0x000000000000791b */ /* 0x003fea0003800000 */
.L_x_176:
[----:B------:R-:W-:Y:S02]  /*0a30*/  IMAD.MOV.U32 R14, RZ, RZ, 0x1 ;  /* 0x00000001ff0e7424 */ /* 0x000fe400078e00ff */
[----:B------:R-:W-:-:S04]  /*0a40*/  IMAD.MOV.U32 R13, RZ, RZ, R10 ;  /* 0x000000ffff0d7224 */ /* 0x000fc800078e000a */
[----:B------:R-:W-:-:S05]  /*0a50*/  FADD R13, R8, R13 ;  /* 0x0000000d080d7221 */ /* 0x000fca0000000000 */
[----:B------:R-:W-:-:S07]  /*0a60*/  MOV R3, R13 ;  /* 0x0000000d00037202 */ /* 0x000fce0000000f00 */
[----:B------:R-:W-:Y:S05]  /*0a70*/  WARPSYNC.COLLECTIVE R12, `(.L_x_177) ;  /* 0x000000000c087348 */ /* 0x000fea0003c00000 */
[----:B------:R0:W1:Y:S02]  /*0a80*/  SHFL.DOWN P0, R10, R3, R14, R15 ;  /* 0x0800000e030a7389 */ /* 0x000064000000000f */
[----:B01----:R-:W-:Y:S05]  /*0a90*/  ENDCOLLECTIVE ;  /* 0x000000000000791b */ /* 0x003fea0003800000 */
.L_x_177:
[----:B------:R-:W-:Y:S05]  /*0aa0*/  BRA `(.L_x_178) ;  /* 0xfffffff800647947 */ /* 0x000fea000383ffff */
        .weak           $__internal_5_$__cuda_sm3x_div_rn_noftz_f32_slowpath
        .type           $__internal_5_$__cuda_sm3x_div_rn_noftz_f32_slowpath,@function
        .size           $__internal_5_$__cuda_sm3x_div_rn_noftz_f32_slowpath,(.L_x_196 - $__internal_5_$__cuda_sm3x_div_rn_noftz_f32_slowpath)
$__internal_5_$__cuda_sm3x_div_rn_noftz_f32_slowpath:
        /* <DEDUP_REMOVED lines=36> */
.L_x_180:
[----:B------:R-:W-:Y:S01]  /*0cf0*/  LEA R0, R11, 0xc0800000, 0x17 ;  /* 0xc08000000b007811 */ /* 0x000fe200078eb8ff */
[----:B------:R-:W-:Y:S01]  /*0d00*/  VIADD R3, R16, 0xffffff81 ;  /* 0xffffff8110037836 */ /* 0x000fe20000000000 */
[----:B------:R-:W-:Y:S03]  /*0d10*/  BSSY.RECONVERGENT B2, `(.L_x_185) ;  /* 0x0000035000027945 */ /* 0x000fe60003800200 */
[----:B------:R-:W-:Y:S01]  /*0d20*/  IMAD.IADD R13, R13, 0x1, -R0 ;  /* 0x000000010d0d7824 */ /* 0x000fe200078e0a00 */
[C---:B------:R-:W-:Y:S01]  /*0d30*/  IADD3 R11, PT, PT, R3.reuse, 0x7f, -R11 ;  /* 0x0000007f030b7810 */ /* 0x040fe20007ffe80b */
[----:B------:R-:W-:Y:S02]  /*0d40*/  IMAD R0, R3, -0x800000, R12 ;  /* 0xff80000003007824 */ /* 0x000fe400078e020c */
[----:B------:R-:W0:Y:S01]  /*0d50*/  MUFU.RCP R14, R13 ;  /* 0x0000000d000e7308 */ /* 0x000e220000001000 */
[----:B------:R-:W-:Y:S01]  /*0d60*/  FADD.FTZ R15, -R13, -RZ ;  /* 0x800000ff0d0f7221 */ /* 0x000fe20000010100 */
[----:B------:R-:W-:-:S03]  /*0d70*/  IADD3 R11, PT, PT, R11, R10, RZ ;  /* 0x0000000a0b0b7210 */ /* 0x000fc60007ffe0ff */
        /* <DEDUP_REMOVED lines=26> */
[----:B------:R-:W-:Y:S01]  /*0f20*/  IADD3 R12, PT, PT, R13, 0x20, RZ ;  /* 0x000000200d0c7810 */ /* 0x000fe20007ffe0ff */
[----:B------:R-:W-:Y:S01]  /*0f30*/  IMAD.MOV R13, RZ, RZ, -R13 ;  /* 0x000000ffff0d7224 */ /* 0x000fe200078e0a0d */
        /* <DEDUP_REMOVED lines=14> */
.L_x_187:
[----:B------:R-:W-:-:S04]  /*1020*/  LOP3.LUT R0, R0, 0x80000000, RZ, 0xc0, !PT ;  /* 0x8000000000007812 */ /* 0x000fc800078ec0ff */
[----:B------:R-:W-:Y:S01]  /*1030*/  LOP3.LUT R0, R0, 0x7f800000, RZ, 0xfc, !PT ;  /* 0x7f80000000007812 */ /* 0x000fe200078efcff */
[----:B------:R-:W-:Y:S06]  /*1040*/  BRA `(.L_x_188) ;  /* 0x0000000000047947 */ /* 0x000fec0003800000 */
.L_x_186:
[----:B------:R-:W-:-:S07]  /*1050*/  LEA R0, R11, R0, 0x17 ;  /* 0x000000000b007211 */ /* 0x000fce00078eb8ff */
.L_x_188:
[----:B------:R-:W-:Y:S05]  /*1060*/  BSYNC.RECONVERGENT B2 ;  /* 0x0000000000027941 */ /* 0x000fea0003800200 */
.L_x_185:
[----:B------:R-:W-:Y:S05]  /*1070*/  BRA `(.L_x_189) ;  /* 0x0000000000207947 */ /* 0x000fea0003800000 */
.L_x_184:
[----:B------:R-:W-:-:S04]  /*1080*/  LOP3.LUT R0, R13, 0x80000000, R12, 0x48, !PT ;  /* 0x800000000d007812 */ /* 0x000fc800078e480c */
[----:B------:R-:W-:Y:S01]  /*1090*/  LOP3.LUT R0, R0, 0x7f800000, RZ, 0xfc, !PT ;  /* 0x7f80000000007812 */ /* 0x000fe200078efcff */
[----:B------:R-:W-:Y:S06]  /*10a0*/  BRA `(.L_x_189) ;  /* 0x0000000000147947 */ /* 0x000fec0003800000 */
.L_x_183:
[----:B------:R-:W-:Y:S01]  /*10b0*/  LOP3.LUT R0, R13, 0x80000000, R12, 0x48, !PT ;  /* 0x800000000d007812 */ /* 0x000fe200078e480c */
[----:B------:R-:W-:Y:S06]  /*10c0*/  BRA `(.L_x_189) ;  /* 0x00000000000c7947 */ /* 0x000fec0003800000 */
.L_x_182:
[----:B------:R-:W0:Y:S01]  /*10d0*/  MUFU.RSQ R0, -QNAN ;  /* 0xffc0000000007908 */ /* 0x000e220000001400 */
[----:B------:R-:W-:Y:S05]  /*10e0*/  BRA `(.L_x_189) ;  /* 0x0000000000047947 */ /* 0x000fea0003800000 */
.L_x_181:
[----:B------:R-:W-:-:S07]  /*10f0*/  FADD.FTZ R0, R0, R3 ;  /* 0x0000000300007221 */ /* 0x000fce0000010000 */
.L_x_189:
[----:B------:R-:W-:Y:S05]  /*1100*/  BSYNC.RECONVERGENT B1 ;  /* 0x0000000000017941 */ /* 0x000fea0003800200 */
.L_x_179:
[----:B------:R-:W-:Y:S02]  /*1110*/  HFMA2 R11, -RZ, RZ, 0, 0 ;  /* 0x00000000ff0b7431 */ /* 0x000fe400000001ff */
[----:B------:R-:W-:-:S04]  /*1120*/  IMAD.MOV.U32 R10, RZ, RZ, R8 ;  /* 0x000000ffff0a7224 */ /* 0x000fc800078e0008 */
[----:B0-----:R-:W-:Y:S05]  /*1130*/  RET.REL.NODEC R10 `(lux_rms_norm_f32_kernel) ;  /* 0xffffffec0ab07950 */ /* 0x001fea0003c3ffff */
.L_x_190:
        /* <DEDUP_REMOVED lines=12> */
.L_x_196:


//--------------------- .nv.shared.lux_rms_norm_batched_f32_kernel --------------------------
	.section	.nv.shared.lux_rms_norm_batched_f32_kernel,"aw",@nobits
	.sectionflags	@""
	.align	4
.nv.shared.lux_rms_norm_batched_f32_kernel:
	.zero		1156


//--------------------- .nv.shared.reserved.0     --------------------------
	.section	.nv.shared.reserved.0,"aw",@nobits
	.weak		__nv_reservedSMEM_offset_0_alias
	.size		__nv_reservedSMEM_offset_0_alias, 0, 64
	.other		__nv_reservedSMEM_offset_0_alias,@"STO_CUDA_RESERVED_SHARED STV_DEFAULT"
__nv_reservedSMEM_offset_0_alias:
	.zero		0
	.zero		64


//--------------------- .nv.shared.lux_rms_norm_vectorized_f32_kernel --------------------------
	.section	.nv.shared.lux_rms_norm_vectorized_f32_kernel,"aw",@nobits
	.sectionflags	@""
	.align	4
.nv.shared.lux_rms_norm_vectorized_f32_kernel:
	.zero		1156


//--------------------- .nv.shared.lux_rms_norm_backward_f32_kernel --------------------------
	.section	.nv.shared.lux_rms_norm_backward_f32_kernel,"aw",@nobits
	.sectionflags	@""
	.align	4
.nv.shared.lux_rms_norm_backward_f32_kernel:
	.zero		1156


//--------------------- .nv.shared.lux_rms_norm_residual_f32_kernel --------------------------
	.section	.nv.shared.lux_rms_norm_residual_f32_kernel,"aw",@nobits
	.sectionflags	@""
	.align	4
.nv.shared.lux_rms_norm_residual_f32_kernel:
	.zero		1156


//--------------------- .nv.shared.lux_rms_norm_f16_kernel --------------------------
	.section	.nv.shared.lux_rms_norm_f16_kernel,"aw",@nobits
	.sectionflags	@""
	.align	4
.nv.shared.lux_rms_norm_f16_kernel:
	.zero		1156


//--------------------- .nv.shared.lux_rms_norm_f32_kernel --------------------------
	.section	.nv.shared.lux_rms_norm_f32_kernel,"aw",@nobits
	.sectionflags	@""
	.align	4
.nv.shared.lux_rms_norm_f32_kernel:
	.zero		1156


//--------------------- .nv.constant0.lux_rms_norm_batched_f32_kernel --------------------------
	.section	.nv.constant0.lux_rms_norm_batched_f32_kernel,"a",@progbits
	.sectionflags	@""
	.align	4
.nv.constant0.lux_rms_norm_batched_f32_kernel:
	.zero		936


//--------------------- .nv.constant0.lux_rms_norm_vectorized_f32_kernel --------------------------
	.section	.nv.constant0.lux_rms_norm_vectorized_f32_kernel,"a",@progbits
	.sectionflags	@""
	.align	4
.nv.constant0.lux_rms_norm_vectorized_f32_kernel:
	.zero		932


//--------------------- .nv.constant0.lux_rms_norm_backward_f32_kernel --------------------------
	.section	.nv.constant0.lux_rms_norm_backward_f32_kernel,"a",@progbits
	.sectionflags	@""
	.align	4
.nv.constant0.lux_rms_norm_backward_f32_kernel:
	.zero		952


//--------------------- .nv.constant0.lux_rms_norm_residual_f32_kernel --------------------------
	.section	.nv.constant0.lux_rms_norm_residual_f32_kernel,"a",@progbits
	.sectionflags	@""
	.align	4
.nv.constant0.lux_rms_norm_residual_f32_kernel:
	.zero		948


//--------------------- .nv.constant0.lux_rms_norm_f16_kernel --------------------------
	.section	.nv.constant0.lux_rms_norm_f16_kernel,"a",@progbits
	.sectionflags	@""
	.align	4
.nv.constant0.lux_rms_norm_f16_kernel:
	.zero		940


//--------------------- .nv.constant0.lux_rms_norm_f32_kernel --------------------------
	.section	.nv.constant0.lux_rms_norm_f32_kernel,"a",@progbits
	.sectionflags	@""
	.align	4
.nv.constant0.lux_rms_norm_f32_kernel:
	.zero		940


//--------------------- SYMBOLS --------------------------

	.type		.nv.reservedSmem.offset0,@object
	.size		.nv.reservedSmem.offset0,0x4
	.type		.nv.reservedSmem.cap,@object
	.size		.nv.reservedSmem.cap,0x4
